	.target	sm_90

	.elftype	@"ET_EXEC"


//--------------------- .note.nv.tkinfo           --------------------------
	.section	.note.nv.tkinfo,"",@"SHT_NOTE"
	.sectionflags	@"SHF_NOTE_NV_TKINFO"
	.tkinfo
        /*0018*/ 	.word	0x00000002
        /*0030*/ 	.string	""
        /*0030*/ 	.string	"ptxas"
        /*0030*/ 	.string	"Cuda compilation tools, release 13.0, V13.0.88"
        /*0030*/ 	.string	"Build cuda_13.0.r13.0/compiler.36424714_0"
        /*0030*/ 	.string	"-arch sm_90 -m 64 "



//--------------------- .note.nv.cuinfo           --------------------------
	.section	.note.nv.cuinfo,"",@"SHT_NOTE"
	.sectionflags	@"SHF_NOTE_NV_CUINFO"
        /*0018*/ 	.short	0x0002
        /*001a*/ 	.short	0x005a
        /*001c*/ 	.short	0x0082
	.zero		2


//--------------------- .nv.info                  --------------------------
	.section	.nv.info,"",@"SHT_CUDA_INFO"
	.align	4


	//----- nvinfo : EIATTR_REGCOUNT
	.align		4
        /*0000*/ 	.byte	0x04, 0x2f
        /*0002*/ 	.short	(.L_29 - .L_28)
	.align		4
.L_28:
        /*0004*/ 	.word	index@(_ZN2at6native13im2col_kernelIdEEvlPKT_llllllllllllPS2_)
        /*0008*/ 	.word	0x00000038


	//----- nvinfo : EIATTR_FRAME_SIZE
	.align		4
.L_29:
        /*000c*/ 	.byte	0x04, 0x11
        /*000e*/ 	.short	(.L_31 - .L_30)
	.align		4
.L_30:
        /*0010*/ 	.word	index@($__internal_6_$__cuda_sm20_div_s64)
        /*0014*/ 	.word	0x00000000


	//----- nvinfo : EIATTR_FRAME_SIZE
	.align		4
.L_31:
        /*0018*/ 	.byte	0x04, 0x11
        /*001a*/ 	.short	(.L_33 - .L_32)
	.align		4
.L_32:
        /*001c*/ 	.word	index@(_ZN2at6native13im2col_kernelIdEEvlPKT_llllllllllllPS2_)
        /*0020*/ 	.word	0x00000000


	//----- nvinfo : EIATTR_REGCOUNT
	.align		4
.L_33:
        /*0024*/ 	.byte	0x04, 0x2f
        /*0026*/ 	.short	(.L_35 - .L_34)
	.align		4
.L_34:
        /*0028*/ 	.word	index@(_ZN2at6native13im2col_kernelIfEEvlPKT_llllllllllllPS2_)
        /*002c*/ 	.word	0x0000003a


	//----- nvinfo : EIATTR_FRAME_SIZE
	.align		4
.L_35:
        /*0030*/ 	.byte	0x04, 0x11
        /*0032*/ 	.short	(.L_37 - .L_36)
	.align		4
.L_36:
        /*0034*/ 	.word	index@($__internal_5_$__cuda_sm20_div_s64)
        /*0038*/ 	.word	0x00000000


	//----- nvinfo : EIATTR_FRAME_SIZE
	.align		4
.L_37:
        /*003c*/ 	.byte	0x04, 0x11
        /*003e*/ 	.short	(.L_39 - .L_38)
	.align		4
.L_38:
        /*0040*/ 	.word	index@(_ZN2at6native13im2col_kernelIfEEvlPKT_llllllllllllPS2_)
        /*0044*/ 	.word	0x00000000


	//----- nvinfo : EIATTR_REGCOUNT
	.align		4
.L_39:
        /*0048*/ 	.byte	0x04, 0x2f
        /*004a*/ 	.short	(.L_41 - .L_40)
	.align		4
.L_40:
        /*004c*/ 	.word	index@(_ZN2at6native13im2col_kernelIN3c107complexIdEEEEvlPKT_llllllllllllPS5_)
        /*0050*/ 	.word	0x00000038


	//----- nvinfo : EIATTR_FRAME_SIZE
	.align		4
.L_41:
        /*0054*/ 	.byte	0x04, 0x11
        /*0056*/ 	.short	(.L_43 - .L_42)
	.align		4
.L_42:
        /*0058*/ 	.word	index@($__internal_4_$__cuda_sm20_div_s64)
        /*005c*/ 	.word	0x00000000


	//----- nvinfo : EIATTR_FRAME_SIZE
	.align		4
.L_43:
        /*0060*/ 	.byte	0x04, 0x11
        /*0062*/ 	.short	(.L_45 - .L_44)
	.align		4
.L_44:
        /*0064*/ 	.word	index@(_ZN2at6native13im2col_kernelIN3c107complexIdEEEEvlPKT_llllllllllllPS5_)
        /*0068*/ 	.word	0x00000000


	//----- nvinfo : EIATTR_REGCOUNT
	.align		4
.L_45:
        /*006c*/ 	.byte	0x04, 0x2f
        /*006e*/ 	.short	(.L_47 - .L_46)
	.align		4
.L_46:
        /*0070*/ 	.word	index@(_ZN2at6native13im2col_kernelIN3c107complexIfEEEEvlPKT_llllllllllllPS5_)
        /*0074*/ 	.word	0x00000036


	//----- nvinfo : EIATTR_FRAME_SIZE
	.align		4
.L_47:
        /*0078*/ 	.byte	0x04, 0x11
        /*007a*/ 	.short	(.L_49 - .L_48)
	.align		4
.L_48:
        /*007c*/ 	.word	index@($__internal_3_$__cuda_sm20_div_s64)
        /*0080*/ 	.word	0x00000000


	//----- nvinfo : EIATTR_FRAME_SIZE
	.align		4
.L_49:
        /*0084*/ 	.byte	0x04, 0x11
        /*0086*/ 	.short	(.L_51 - .L_50)
	.align		4
.L_50:
        /*0088*/ 	.word	index@(_ZN2at6native13im2col_kernelIN3c107complexIfEEEEvlPKT_llllllllllllPS5_)
        /*008c*/ 	.word	0x00000000


	//----- nvinfo : EIATTR_REGCOUNT
	.align		4
.L_51:
        /*0090*/ 	.byte	0x04, 0x2f
        /*0092*/ 	.short	(.L_53 - .L_52)
	.align		4
.L_52:
        /*0094*/ 	.word	index@(_ZN2at6native13im2col_kernelIN3c104HalfEEEvlPKT_llllllllllllPS4_)
        /*0098*/ 	.word	0x0000002c


	//----- nvinfo : EIATTR_FRAME_SIZE
	.align		4
.L_53:
        /*009c*/ 	.byte	0x04, 0x11
        /*009e*/ 	.short	(.L_55 - .L_54)
	.align		4
.L_54:
        /*00a0*/ 	.word	index@($__internal_2_$__cuda_sm20_div_s64)
        /*00a4*/ 	.word	0x00000000


	//----- nvinfo : EIATTR_FRAME_SIZE
	.align		4
.L_55:
        /*00a8*/ 	.byte	0x04, 0x11
        /*00aa*/ 	.short	(.L_57 - .L_56)
	.align		4
.L_56:
        /*00ac*/ 	.word	index@(_ZN2at6native13im2col_kernelIN3c104HalfEEEvlPKT_llllllllllllPS4_)
        /*00b0*/ 	.word	0x00000000


	//----- nvinfo : EIATTR_REGCOUNT
	.align		4
.L_57:
        /*00b4*/ 	.byte	0x04, 0x2f
        /*00b6*/ 	.short	(.L_59 - .L_58)
	.align		4
.L_58:
        /*00b8*/ 	.word	index@(_ZN2at6native13im2col_kernelIN3c108BFloat16EEEvlPKT_llllllllllllPS4_)
        /*00bc*/ 	.word	0x0000002c


	//----- nvinfo : EIATTR_FRAME_SIZE
	.align		4
.L_59:
        /*00c0*/ 	.byte	0x04, 0x11
        /*00c2*/ 	.short	(.L_61 - .L_60)
	.align		4
.L_60:
        /*00c4*/ 	.word	index@($__internal_1_$__cuda_sm20_div_s64)
        /*00c8*/ 	.word	0x00000000


	//----- nvinfo : EIATTR_FRAME_SIZE
	.align		4
.L_61:
        /*00cc*/ 	.byte	0x04, 0x11
        /*00ce*/ 	.short	(.L_63 - .L_62)
	.align		4
.L_62:
        /*00d0*/ 	.word	index@(_ZN2at6native13im2col_kernelIN3c108BFloat16EEEvlPKT_llllllllllllPS4_)
        /*00d4*/ 	.word	0x00000000


	//----- nvinfo : EIATTR_REGCOUNT
	.align		4
.L_63:
        /*00d8*/ 	.byte	0x04, 0x2f
        /*00da*/ 	.short	(.L_65 - .L_64)
	.align		4
.L_64:
        /*00dc*/ 	.word	index@(_ZN2at6native13im2col_kernelIbEEvlPKT_llllllllllllPS2_)
        /*00e0*/ 	.word	0x00000034


	//----- nvinfo : EIATTR_FRAME_SIZE
	.align		4
.L_65:
        /*00e4*/ 	.byte	0x04, 0x11
        /*00e6*/ 	.short	(.L_67 - .L_66)
	.align		4
.L_66:
        /*00e8*/ 	.word	index@($__internal_0_$__cuda_sm20_div_s64)
        /*00ec*/ 	.word	0x00000000


	//----- nvinfo : EIATTR_FRAME_SIZE
	.align		4
.L_67:
        /*00f0*/ 	.byte	0x04, 0x11
        /*00f2*/ 	.short	(.L_69 - .L_68)
	.align		4
.L_68:
        /*00f4*/ 	.word	index@(_ZN2at6native13im2col_kernelIbEEvlPKT_llllllllllllPS2_)
        /*00f8*/ 	.word	0x00000000


	//----- nvinfo : EIATTR_MIN_STACK_SIZE
	.align		4
.L_69:
        /*00fc*/ 	.byte	0x04, 0x12
        /*00fe*/ 	.short	(.L_71 - .L_70)
	.align		4
.L_70:
        /*0100*/ 	.word	index@(_ZN2at6native13im2col_kernelIbEEvlPKT_llllllllllllPS2_)
        /*0104*/ 	.word	0x00000000


	//----- nvinfo : EIATTR_MIN_STACK_SIZE
	.align		4
.L_71:
        /*0108*/ 	.byte	0x04, 0x12
        /*010a*/ 	.short	(.L_73 - .L_72)
	.align		4
.L_72:
        /*010c*/ 	.word	index@(_ZN2at6native13im2col_kernelIN3c108BFloat16EEEvlPKT_llllllllllllPS4_)
        /*0110*/ 	.word	0x00000000


	//----- nvinfo : EIATTR_MIN_STACK_SIZE
	.align		4
.L_73:
        /*0114*/ 	.byte	0x04, 0x12
        /*0116*/ 	.short	(.L_75 - .L_74)
	.align		4
.L_74:
        /*0118*/ 	.word	index@(_ZN2at6native13im2col_kernelIN3c104HalfEEEvlPKT_llllllllllllPS4_)
        /*011c*/ 	.word	0x00000000


	//----- nvinfo : EIATTR_MIN_STACK_SIZE
	.align		4
.L_75:
        /*0120*/ 	.byte	0x04, 0x12
        /*0122*/ 	.short	(.L_77 - .L_76)
	.align		4
.L_76:
        /*0124*/ 	.word	index@(_ZN2at6native13im2col_kernelIN3c107complexIfEEEEvlPKT_llllllllllllPS5_)
        /*0128*/ 	.word	0x00000000


	//----- nvinfo : EIATTR_MIN_STACK_SIZE
	.align		4
.L_77:
        /*012c*/ 	.byte	0x04, 0x12
        /*012e*/ 	.short	(.L_79 - .L_78)
	.align		4
.L_78:
        /*0130*/ 	.word	index@(_ZN2at6native13im2col_kernelIN3c107complexIdEEEEvlPKT_llllllllllllPS5_)
        /*0134*/ 	.word	0x00000000


	//----- nvinfo : EIATTR_MIN_STACK_SIZE
	.align		4
.L_79:
        /*0138*/ 	.byte	0x04, 0x12
        /*013a*/ 	.short	(.L_81 - .L_80)
	.align		4
.L_80:
        /*013c*/ 	.word	index@(_ZN2at6native13im2col_kernelIfEEvlPKT_llllllllllllPS2_)
        /*0140*/ 	.word	0x00000000


	//----- nvinfo : EIATTR_MIN_STACK_SIZE
	.align		4
.L_81:
        /*0144*/ 	.byte	0x04, 0x12
        /*0146*/ 	.short	(.L_83 - .L_82)
	.align		4
.L_82:
        /*0148*/ 	.word	index@(_ZN2at6native13im2col_kernelIdEEvlPKT_llllllllllllPS2_)
        /*014c*/ 	.word	0x00000000
.L_83:


//--------------------- .nv.compat                --------------------------
	.section	.nv.compat,"",@"SHT_CUDA_COMPAT_INFO"
	.align	4
        /*0000*/ 	.byte	0x02, 0x09, 0x00, 0x00, 0x02, 0x02, 0x01, 0x00, 0x02, 0x05, 0x05, 0x00, 0x03, 0x07, 0x01, 0x01
        /*0010*/ 	.byte	0x02, 0x03, 0x00, 0x00, 0x02, 0x06, 0x01, 0x00, 0x04, 0x0b, 0x08, 0x00, 0x00, 0x00, 0x00, 0x00
        /*0020*/ 	.byte	0x00, 0x00, 0x00, 0x00


//--------------------- .nv.info._ZN2at6native13im2col_kernelIbEEvlPKT_llllllllllllPS2_ --------------------------
	.section	.nv.info._ZN2at6native13im2col_kernelIbEEvlPKT_llllllllllllPS2_,"",@"SHT_CUDA_INFO"
	.sectionflags	@""
	.align	4


	//----- nvinfo : EIATTR_CUDA_API_VERSION
	.align		4
        /*0000*/ 	.byte	0x04, 0x37
        /*0002*/ 	.short	(.L_85 - .L_84)
.L_84:
        /*0004*/ 	.word	0x00000082


	//----- nvinfo : EIATTR_KPARAM_INFO
	.align		4
.L_85:
        /*0008*/ 	.byte	0x04, 0x17
        /*000a*/ 	.short	(.L_87 - .L_86)
.L_86:
        /*000c*/ 	.word	0x00000000
        /*0010*/ 	.short	0x000e
        /*0012*/ 	.short	0x0070
        /*0014*/ 	.byte	0x00, 0xf0, 0x21, 0x00


	//----- nvinfo : EIATTR_KPARAM_INFO
	.align		4
.L_87:
        /*0018*/ 	.byte	0x04, 0x17
        /*001a*/ 	.short	(.L_89 - .L_88)
.L_88:
        /*001c*/ 	.word	0x00000000
        /*0020*/ 	.short	0x000d
        /*0022*/ 	.short	0x0068
        /*0024*/ 	.byte	0x00, 0xf0, 0x21, 0x00


	//----- nvinfo : EIATTR_KPARAM_INFO
	.align		4
.L_89:
        /*0028*/ 	.byte	0x04, 0x17
        /*002a*/ 	.short	(.L_91 - .L_90)
.L_90:
        /*002c*/ 	.word	0x00000000
        /*0030*/ 	.short	0x000c
        /*0032*/ 	.short	0x0060
        /*0034*/ 	.byte	0x00, 0xf0, 0x21, 0x00


	//----- nvinfo : EIATTR_KPARAM_INFO
	.align		4
.L_91:
        /*0038*/ 	.byte	0x04, 0x17
        /*003a*/ 	.short	(.L_93 - .L_92)
.L_92:
        /*003c*/ 	.word	0x00000000
        /*0040*/ 	.short	0x000b
        /*0042*/ 	.short	0x0058
        /*0044*/ 	.byte	0x00, 0xf0, 0x21, 0x00


	//----- nvinfo : EIATTR_KPARAM_INFO
	.align		4
.L_93:
        /*0048*/ 	.byte	0x04, 0x17
        /*004a*/ 	.short	(.L_95 - .L_94)
.L_94:
        /*004c*/ 	.word	0x00000000
        /*0050*/ 	.short	0x000a
        /*0052*/ 	.short	0x0050
        /*0054*/ 	.byte	0x00, 0xf0, 0x21, 0x00


	//----- nvinfo : EIATTR_KPARAM_INFO
	.align		4
.L_95:
        /*0058*/ 	.byte	0x04, 0x17
        /*005a*/ 	.short	(.L_97 - .L_96)
.L_96:
        /*005c*/ 	.word	0x00000000
        /*0060*/ 	.short	0x0009
        /*0062*/ 	.short	0x0048
        /*0064*/ 	.byte	0x00, 0xf0, 0x21, 0x00


	//----- nvinfo : EIATTR_KPARAM_INFO
	.align		4
.L_97:
        /*0068*/ 	.byte	0x04, 0x17
        /*006a*/ 	.short	(.L_99 - .L_98)
.L_98:
        /*006c*/ 	.word	0x00000000
        /*0070*/ 	.short	0x0008
        /*0072*/ 	.short	0x0040
        /*0074*/ 	.byte	0x00, 0xf0, 0x21, 0x00


	//----- nvinfo : EIATTR_KPARAM_INFO
	.align		4
.L_99:
        /*0078*/ 	.byte	0x04, 0x17
        /*007a*/ 	.short	(.L_101 - .L_100)
.L_100:
        /*007c*/ 	.word	0x00000000
        /*0080*/ 	.short	0x0007
        /*0082*/ 	.short	0x0038
        /*0084*/ 	.byte	0x00, 0xf0, 0x21, 0x00


	//----- nvinfo : EIATTR_KPARAM_INFO
	.align		4
.L_101:
        /*0088*/ 	.byte	0x04, 0x17
        /*008a*/ 	.short	(.L_103 - .L_102)
.L_102:
        /*008c*/ 	.word	0x00000000
        /*0090*/ 	.short	0x0006
        /*0092*/ 	.short	0x0030
        /*0094*/ 	.byte	0x00, 0xf0, 0x21, 0x00


	//----- nvinfo : EIATTR_KPARAM_INFO
	.align		4
.L_103:
        /*0098*/ 	.byte	0x04, 0x17
        /*009a*/ 	.short	(.L_105 - .L_104)
.L_104:
        /*009c*/ 	.word	0x00000000
        /*00a0*/ 	.short	0x0005
        /*00a2*/ 	.short	0x0028
        /*00a4*/ 	.byte	0x00, 0xf0, 0x21, 0x00


	//----- nvinfo : EIATTR_KPARAM_INFO
	.align		4
.L_105:
        /*00a8*/ 	.byte	0x04, 0x17
        /*00aa*/ 	.short	(.L_107 - .L_106)
.L_106:
        /*00ac*/ 	.word	0x00000000
        /*00b0*/ 	.short	0x0004
        /*00b2*/ 	.short	0x0020
        /*00b4*/ 	.byte	0x00, 0xf0, 0x21, 0x00


	//----- nvinfo : EIATTR_KPARAM_INFO
	.align		4
.L_107:
        /*00b8*/ 	.byte	0x04, 0x17
        /*00ba*/ 	.short	(.L_109 - .L_108)
.L_108:
        /*00bc*/ 	.word	0x00000000
        /*00c0*/ 	.short	0x0003
        /*00c2*/ 	.short	0x0018
        /*00c4*/ 	.byte	0x00, 0xf0, 0x21, 0x00


	//----- nvinfo : EIATTR_KPARAM_INFO
	.align		4
.L_109:
        /*00c8*/ 	.byte	0x04, 0x17
        /*00ca*/ 	.short	(.L_111 - .L_110)
.L_110:
        /*00cc*/ 	.word	0x00000000
        /*00d0*/ 	.short	0x0002
        /*00d2*/ 	.short	0x0010
        /*00d4*/ 	.byte	0x00, 0xf0, 0x21, 0x00


	//----- nvinfo : EIATTR_KPARAM_INFO
	.align		4
.L_111:
        /*00d8*/ 	.byte	0x04, 0x17
        /*00da*/ 	.short	(.L_113 - .L_112)
.L_112:
        /*00dc*/ 	.word	0x00000000
        /*00e0*/ 	.short	0x0001
        /*00e2*/ 	.short	0x0008
        /*00e4*/ 	.byte	0x00, 0xf0, 0x21, 0x00


	//----- nvinfo : EIATTR_KPARAM_INFO
	.align		4
.L_113:
        /*00e8*/ 	.byte	0x04, 0x17
        /*00ea*/ 	.short	(.L_115 - .L_114)
.L_114:
        /*00ec*/ 	.word	0x00000000
        /*00f0*/ 	.short	0x0000
        /*00f2*/ 	.short	0x0000
        /*00f4*/ 	.byte	0x00, 0xf0, 0x21, 0x00


	//----- nvinfo : EIATTR_SPARSE_MMA_MASK
	.align		4
.L_115:
        /*00f8*/ 	.byte	0x03, 0x50
        /*00fa*/ 	.short	0x0000


	//----- nvinfo : EIATTR_MAXREG_COUNT
	.align		4
        /*00fc*/ 	.byte	0x03, 0x1b
        /*00fe*/ 	.short	0x0040


	//----- nvinfo : EIATTR_MERCURY_ISA_VERSION
	.align		4
        /*0100*/ 	.byte	0x03, 0x5f
        /*0102*/ 	.short	0x0101


	//----- nvinfo : EIATTR_EXIT_INSTR_OFFSETS
	.align		4
        /*0104*/ 	.byte	0x04, 0x1c
        /*0106*/ 	.short	(.L_117 - .L_116)


	//   ....[0]....
.L_116:
        /*0108*/ 	.word	0x00000090


	//   ....[1]....
        /*010c*/ 	.word	0x000000d0


	//   ....[2]....
        /*0110*/ 	.word	0x000017f0


	//----- nvinfo : EIATTR_MAX_THREADS
	.align		4
.L_117:
        /*0114*/ 	.byte	0x04, 0x05
        /*0116*/ 	.short	(.L_119 - .L_118)
.L_118:
        /*0118*/ 	.word	0x00000400
        /*011c*/ 	.word	0x00000001
        /*0120*/ 	.word	0x00000001


	//----- nvinfo : EIATTR_CRS_STACK_SIZE
	.align		4
.L_119:
        /*0124*/ 	.byte	0x04, 0x1e
        /*0126*/ 	.short	(.L_121 - .L_120)
.L_120:
        /*0128*/ 	.word	0x00000000


	//----- nvinfo : EIATTR_CBANK_PARAM_SIZE
	.align		4
.L_121:
        /*012c*/ 	.byte	0x03, 0x19
        /*012e*/ 	.short	0x0078


	//----- nvinfo : EIATTR_PARAM_CBANK
	.align		4
        /*0130*/ 	.byte	0x04, 0x0a
        /*0132*/ 	.short	(.L_123 - .L_122)
	.align		4
.L_122:
        /*0134*/ 	.word	index@(.nv.constant0._ZN2at6native13im2col_kernelIbEEvlPKT_llllllllllllPS2_)
        /*0138*/ 	.short	0x0210
        /*013a*/ 	.short	0x0078


	//----- nvinfo : EIATTR_SW_WAR
	.align		4
.L_123:
        /*013c*/ 	.byte	0x04, 0x36
        /*013e*/ 	.short	(.L_125 - .L_124)
.L_124:
        /*0140*/ 	.word	0x00000008
.L_125:


//--------------------- .nv.info._ZN2at6native13im2col_kernelIN3c108BFloat16EEEvlPKT_llllllllllllPS4_ --------------------------
	.section	.nv.info._ZN2at6native13im2col_kernelIN3c108BFloat16EEEvlPKT_llllllllllllPS4_,"",@"SHT_CUDA_INFO"
	.sectionflags	@""
	.align	4


	//----- nvinfo : EIATTR_CUDA_API_VERSION
	.align		4
        /*0000*/ 	.byte	0x04, 0x37
        /*0002*/ 	.short	(.L_127 - .L_126)
.L_126:
        /*0004*/ 	.word	0x00000082


	//----- nvinfo : EIATTR_KPARAM_INFO
	.align		4
.L_127:
        /*0008*/ 	.byte	0x04, 0x17
        /*000a*/ 	.short	(.L_129 - .L_128)
.L_128:
        /*000c*/ 	.word	0x00000000
        /*0010*/ 	.short	0x000e
        /*0012*/ 	.short	0x0070
        /*0014*/ 	.byte	0x00, 0xf0, 0x21, 0x00


	//----- nvinfo : EIATTR_KPARAM_INFO
	.align		4
.L_129:
        /*0018*/ 	.byte	0x04, 0x17
        /*001a*/ 	.short	(.L_131 - .L_130)
.L_130:
        /*001c*/ 	.word	0x00000000
        /*0020*/ 	.short	0x000d
        /*0022*/ 	.short	0x0068
        /*0024*/ 	.byte	0x00, 0xf0, 0x21, 0x00


	//----- nvinfo : EIATTR_KPARAM_INFO
	.align		4
.L_131:
        /*0028*/ 	.byte	0x04, 0x17
        /*002a*/ 	.short	(.L_133 - .L_132)
.L_132:
        /*002c*/ 	.word	0x00000000
        /*0030*/ 	.short	0x000c
        /*0032*/ 	.short	0x0060
        /*0034*/ 	.byte	0x00, 0xf0, 0x21, 0x00


	//----- nvinfo : EIATTR_KPARAM_INFO
	.align		4
.L_133:
        /*0038*/ 	.byte	0x04, 0x17
        /*003a*/ 	.short	(.L_135 - .L_134)
.L_134:
        /*003c*/ 	.word	0x00000000
        /*0040*/ 	.short	0x000b
        /*0042*/ 	.short	0x0058
        /*0044*/ 	.byte	0x00, 0xf0, 0x21, 0x00


	//----- nvinfo : EIATTR_KPARAM_INFO
	.align		4
.L_135:
        /*0048*/ 	.byte	0x04, 0x17
        /*004a*/ 	.short	(.L_137 - .L_136)
.L_136:
        /*004c*/ 	.word	0x00000000
        /*0050*/ 	.short	0x000a
        /*0052*/ 	.short	0x0050
        /*0054*/ 	.byte	0x00, 0xf0, 0x21, 0x00


	//----- nvinfo : EIATTR_KPARAM_INFO
	.align		4
.L_137:
        /*0058*/ 	.byte	0x04, 0x17
        /*005a*/ 	.short	(.L_139 - .L_138)
.L_138:
        /*005c*/ 	.word	0x00000000
        /*0060*/ 	.short	0x0009
        /*0062*/ 	.short	0x0048
        /*0064*/ 	.byte	0x00, 0xf0, 0x21, 0x00


	//----- nvinfo : EIATTR_KPARAM_INFO
	.align		4
.L_139:
        /*0068*/ 	.byte	0x04, 0x17
        /*006a*/ 	.short	(.L_141 - .L_140)
.L_140:
        /*006c*/ 	.word	0x00000000
        /*0070*/ 	.short	0x0008
        /*0072*/ 	.short	0x0040
        /*0074*/ 	.byte	0x00, 0xf0, 0x21, 0x00


	//----- nvinfo : EIATTR_KPARAM_INFO
	.align		4
.L_141:
        /*0078*/ 	.byte	0x04, 0x17
        /*007a*/ 	.short	(.L_143 - .L_142)
.L_142:
        /*007c*/ 	.word	0x00000000
        /*0080*/ 	.short	0x0007
        /*0082*/ 	.short	0x0038
        /*0084*/ 	.byte	0x00, 0xf0, 0x21, 0x00


	//----- nvinfo : EIATTR_KPARAM_INFO
	.align		4
.L_143:
        /*0088*/ 	.byte	0x04, 0x17
        /*008a*/ 	.short	(.L_145 - .L_144)
.L_144:
        /*008c*/ 	.word	0x00000000
        /*0090*/ 	.short	0x0006
        /*0092*/ 	.short	0x0030
        /*0094*/ 	.byte	0x00, 0xf0, 0x21, 0x00


	//----- nvinfo : EIATTR_KPARAM_INFO
	.align		4
.L_145:
        /*0098*/ 	.byte	0x04, 0x17
        /*009a*/ 	.short	(.L_147 - .L_146)
.L_146:
        /*009c*/ 	.word	0x00000000
        /*00a0*/ 	.short	0x0005
        /*00a2*/ 	.short	0x0028
        /*00a4*/ 	.byte	0x00, 0xf0, 0x21, 0x00


	//----- nvinfo : EIATTR_KPARAM_INFO
	.align		4
.L_147:
        /*00a8*/ 	.byte	0x04, 0x17
        /*00aa*/ 	.short	(.L_149 - .L_148)
.L_148:
        /*00ac*/ 	.word	0x00000000
        /*00b0*/ 	.short	0x0004
        /*00b2*/ 	.short	0x0020
        /*00b4*/ 	.byte	0x00, 0xf0, 0x21, 0x00


	//----- nvinfo : EIATTR_KPARAM_INFO
	.align		4
.L_149:
        /*00b8*/ 	.byte	0x04, 0x17
        /*00ba*/ 	.short	(.L_151 - .L_150)
.L_150:
        /*00bc*/ 	.word	0x00000000
        /*00c0*/ 	.short	0x0003
        /*00c2*/ 	.short	0x0018
        /*00c4*/ 	.byte	0x00, 0xf0, 0x21, 0x00


	//----- nvinfo : EIATTR_KPARAM_INFO
	.align		4
.L_151:
        /*00c8*/ 	.byte	0x04, 0x17
        /*00ca*/ 	.short	(.L_153 - .L_152)
.L_152:
        /*00cc*/ 	.word	0x00000000
        /*00d0*/ 	.short	0x0002
        /*00d2*/ 	.short	0x0010
        /*00d4*/ 	.byte	0x00, 0xf0, 0x21, 0x00


	//----- nvinfo : EIATTR_KPARAM_INFO
	.align		4
.L_153:
        /*00d8*/ 	.byte	0x04, 0x17
        /*00da*/ 	.short	(.L_155 - .L_154)
.L_154:
        /*00dc*/ 	.word	0x00000000
        /*00e0*/ 	.short	0x0001
        /*00e2*/ 	.short	0x0008
        /*00e4*/ 	.byte	0x00, 0xf0, 0x21, 0x00


	//----- nvinfo : EIATTR_KPARAM_INFO
	.align		4
.L_155:
        /*00e8*/ 	.byte	0x04, 0x17
        /*00ea*/ 	.short	(.L_157 - .L_156)
.L_156:
        /*00ec*/ 	.word	0x00000000
        /*00f0*/ 	.short	0x0000
        /*00f2*/ 	.short	0x0000
        /*00f4*/ 	.byte	0x00, 0xf0, 0x21, 0x00


	//----- nvinfo : EIATTR_SPARSE_MMA_MASK
	.align		4
.L_157:
        /*00f8*/ 	.byte	0x03, 0x50
        /*00fa*/ 	.short	0x0000


	//----- nvinfo : EIATTR_MAXREG_COUNT
	.align		4
        /*00fc*/ 	.byte	0x03, 0x1b
        /*00fe*/ 	.short	0x0040


	//----- nvinfo : EIATTR_MERCURY_ISA_VERSION
	.align		4
        /*0100*/ 	.byte	0x03, 0x5f
        /*0102*/ 	.short	0x0101


	//----- nvinfo : EIATTR_EXIT_INSTR_OFFSETS
	.align		4
        /*0104*/ 	.byte	0x04, 0x1c
        /*0106*/ 	.short	(.L_159 - .L_158)


	//   ....[0]....
.L_158:
        /*0108*/ 	.word	0x00000090


	//   ....[1]....
        /*010c*/ 	.word	0x000000d0


	//   ....[2]....
        /*0110*/ 	.word	0x00001b90


	//----- nvinfo : EIATTR_MAX_THREADS
	.align		4
.L_159:
        /*0114*/ 	.byte	0x04, 0x05
        /*0116*/ 	.short	(.L_161 - .L_160)
.L_160:
        /*0118*/ 	.word	0x00000400
        /*011c*/ 	.word	0x00000001
        /*0120*/ 	.word	0x00000001


	//----- nvinfo : EIATTR_CRS_STACK_SIZE
	.align		4
.L_161:
        /*0124*/ 	.byte	0x04, 0x1e
        /*0126*/ 	.short	(.L_163 - .L_162)
.L_162:
        /*0128*/ 	.word	0x00000000


	//----- nvinfo : EIATTR_CBANK_PARAM_SIZE
	.align		4
.L_163:
        /*012c*/ 	.byte	0x03, 0x19
        /*012e*/ 	.short	0x0078


	//----- nvinfo : EIATTR_PARAM_CBANK
	.align		4
        /*0130*/ 	.byte	0x04, 0x0a
        /*0132*/ 	.short	(.L_165 - .L_164)
	.align		4
.L_164:
        /*0134*/ 	.word	index@(.nv.constant0._ZN2at6native13im2col_kernelIN3c108BFloat16EEEvlPKT_llllllllllllPS4_)
        /*0138*/ 	.short	0x0210
        /*013a*/ 	.short	0x0078


	//----- nvinfo : EIATTR_SW_WAR
	.align		4
.L_165:
        /*013c*/ 	.byte	0x04, 0x36
        /*013e*/ 	.short	(.L_167 - .L_166)
.L_166:
        /*0140*/ 	.word	0x00000008
.L_167:


//--------------------- .nv.info._ZN2at6native13im2col_kernelIN3c104HalfEEEvlPKT_llllllllllllPS4_ --------------------------
	.section	.nv.info._ZN2at6native13im2col_kernelIN3c104HalfEEEvlPKT_llllllllllllPS4_,"",@"SHT_CUDA_INFO"
	.sectionflags	@""
	.align	4


	//----- nvinfo : EIATTR_CUDA_API_VERSION
	.align		4
        /*0000*/ 	.byte	0x04, 0x37
        /*0002*/ 	.short	(.L_169 - .L_168)
.L_168:
        /*0004*/ 	.word	0x00000082


	//----- nvinfo : EIATTR_KPARAM_INFO
	.align		4
.L_169:
        /*0008*/ 	.byte	0x04, 0x17
        /*000a*/ 	.short	(.L_171 - .L_170)
.L_170:
        /*000c*/ 	.word	0x00000000
        /*0010*/ 	.short	0x000e
        /*0012*/ 	.short	0x0070
        /*0014*/ 	.byte	0x00, 0xf0, 0x21, 0x00


	//----- nvinfo : EIATTR_KPARAM_INFO
	.align		4
.L_171:
        /*0018*/ 	.byte	0x04, 0x17
        /*001a*/ 	.short	(.L_173 - .L_172)
.L_172:
        /*001c*/ 	.word	0x00000000
        /*0020*/ 	.short	0x000d
        /*0022*/ 	.short	0x0068
        /*0024*/ 	.byte	0x00, 0xf0, 0x21, 0x00


	//----- nvinfo : EIATTR_KPARAM_INFO
	.align		4
.L_173:
        /*0028*/ 	.byte	0x04, 0x17
        /*002a*/ 	.short	(.L_175 - .L_174)
.L_174:
        /*002c*/ 	.word	0x00000000
        /*0030*/ 	.short	0x000c
        /*0032*/ 	.short	0x0060
        /*0034*/ 	.byte	0x00, 0xf0, 0x21, 0x00


	//----- nvinfo : EIATTR_KPARAM_INFO
	.align		4
.L_175:
        /*0038*/ 	.byte	0x04, 0x17
        /*003a*/ 	.short	(.L_177 - .L_176)
.L_176:
        /*003c*/ 	.word	0x00000000
        /*0040*/ 	.short	0x000b
        /*0042*/ 	.short	0x0058
        /*0044*/ 	.byte	0x00, 0xf0, 0x21, 0x00


	//----- nvinfo : EIATTR_KPARAM_INFO
	.align		4
.L_177:
        /*0048*/ 	.byte	0x04, 0x17
        /*004a*/ 	.short	(.L_179 - .L_178)
.L_178:
        /*004c*/ 	.word	0x00000000
        /*0050*/ 	.short	0x000a
        /*0052*/ 	.short	0x0050
        /*0054*/ 	.byte	0x00, 0xf0, 0x21, 0x00


	//----- nvinfo : EIATTR_KPARAM_INFO
	.align		4
.L_179:
        /*0058*/ 	.byte	0x04, 0x17
        /*005a*/ 	.short	(.L_181 - .L_180)
.L_180:
        /*005c*/ 	.word	0x00000000
        /*0060*/ 	.short	0x0009
        /*0062*/ 	.short	0x0048
        /*0064*/ 	.byte	0x00, 0xf0, 0x21, 0x00


	//----- nvinfo : EIATTR_KPARAM_INFO
	.align		4
.L_181:
        /*0068*/ 	.byte	0x04, 0x17
        /*006a*/ 	.short	(.L_183 - .L_182)
.L_182:
        /*006c*/ 	.word	0x00000000
        /*0070*/ 	.short	0x0008
        /*0072*/ 	.short	0x0040
        /*0074*/ 	.byte	0x00, 0xf0, 0x21, 0x00


	//----- nvinfo : EIATTR_KPARAM_INFO
	.align		4
.L_183:
        /*0078*/ 	.byte	0x04, 0x17
        /*007a*/ 	.short	(.L_185 - .L_184)
.L_184:
        /*007c*/ 	.word	0x00000000
        /*0080*/ 	.short	0x0007
        /*0082*/ 	.short	0x0038
        /*0084*/ 	.byte	0x00, 0xf0, 0x21, 0x00


	//----- nvinfo : EIATTR_KPARAM_INFO
	.align		4
.L_185:
        /*0088*/ 	.byte	0x04, 0x17
        /*008a*/ 	.short	(.L_187 - .L_186)
.L_186:
        /*008c*/ 	.word	0x00000000
        /*0090*/ 	.short	0x0006
        /*0092*/ 	.short	0x0030
        /*0094*/ 	.byte	0x00, 0xf0, 0x21, 0x00


	//----- nvinfo : EIATTR_KPARAM_INFO
	.align		4
.L_187:
        /*0098*/ 	.byte	0x04, 0x17
        /*009a*/ 	.short	(.L_189 - .L_188)
.L_188:
        /*009c*/ 	.word	0x00000000
        /*00a0*/ 	.short	0x0005
        /*00a2*/ 	.short	0x0028
        /*00a4*/ 	.byte	0x00, 0xf0, 0x21, 0x00


	//----- nvinfo : EIATTR_KPARAM_INFO
	.align		4
.L_189:
        /*00a8*/ 	.byte	0x04, 0x17
        /*00aa*/ 	.short	(.L_191 - .L_190)
.L_190:
        /*00ac*/ 	.word	0x00000000
        /*00b0*/ 	.short	0x0004
        /*00b2*/ 	.short	0x0020
        /*00b4*/ 	.byte	0x00, 0xf0, 0x21, 0x00


	//----- nvinfo : EIATTR_KPARAM_INFO
	.align		4
.L_191:
        /*00b8*/ 	.byte	0x04, 0x17
        /*00ba*/ 	.short	(.L_193 - .L_192)
.L_192:
        /*00bc*/ 	.word	0x00000000
        /*00c0*/ 	.short	0x0003
        /*00c2*/ 	.short	0x0018
        /*00c4*/ 	.byte	0x00, 0xf0, 0x21, 0x00


	//----- nvinfo : EIATTR_KPARAM_INFO
	.align		4
.L_193:
        /*00c8*/ 	.byte	0x04, 0x17
        /*00ca*/ 	.short	(.L_195 - .L_194)
.L_194:
        /*00cc*/ 	.word	0x00000000
        /*00d0*/ 	.short	0x0002
        /*00d2*/ 	.short	0x0010
        /*00d4*/ 	.byte	0x00, 0xf0, 0x21, 0x00


	//----- nvinfo : EIATTR_KPARAM_INFO
	.align		4
.L_195:
        /*00d8*/ 	.byte	0x04, 0x17
        /*00da*/ 	.short	(.L_197 - .L_196)
.L_196:
        /*00dc*/ 	.word	0x00000000
        /*00e0*/ 	.short	0x0001
        /*00e2*/ 	.short	0x0008
        /*00e4*/ 	.byte	0x00, 0xf0, 0x21, 0x00


	//----- nvinfo : EIATTR_KPARAM_INFO
	.align		4
.L_197:
        /*00e8*/ 	.byte	0x04, 0x17
        /*00ea*/ 	.short	(.L_199 - .L_198)
.L_198:
        /*00ec*/ 	.word	0x00000000
        /*00f0*/ 	.short	0x0000
        /*00f2*/ 	.short	0x0000
        /*00f4*/ 	.byte	0x00, 0xf0, 0x21, 0x00


	//----- nvinfo : EIATTR_SPARSE_MMA_MASK
	.align		4
.L_199:
        /*00f8*/ 	.byte	0x03, 0x50
        /*00fa*/ 	.short	0x0000


	//----- nvinfo : EIATTR_MAXREG_COUNT
	.align		4
        /*00fc*/ 	.byte	0x03, 0x1b
        /*00fe*/ 	.short	0x0040


	//----- nvinfo : EIATTR_MERCURY_ISA_VERSION
	.align		4
        /*0100*/ 	.byte	0x03, 0x5f
        /*0102*/ 	.short	0x0101


	//----- nvinfo : EIATTR_EXIT_INSTR_OFFSETS
	.align		4
        /*0104*/ 	.byte	0x04, 0x1c
        /*0106*/ 	.short	(.L_201 - .L_200)


	//   ....[0]....
.L_200:
        /*0108*/ 	.word	0x00000090


	//   ....[1]....
        /*010c*/ 	.word	0x000000d0


	//   ....[2]....
        /*0110*/ 	.word	0x00001b90


	//----- nvinfo : EIATTR_MAX_THREADS
	.align		4
.L_201:
        /*0114*/ 	.byte	0x04, 0x05
        /*0116*/ 	.short	(.L_203 - .L_202)
.L_202:
        /*0118*/ 	.word	0x00000400
        /*011c*/ 	.word	0x00000001
        /*0120*/ 	.word	0x00000001


	//----- nvinfo : EIATTR_CRS_STACK_SIZE
	.align		4
.L_203:
        /*0124*/ 	.byte	0x04, 0x1e
        /*0126*/ 	.short	(.L_205 - .L_204)
.L_204:
        /*0128*/ 	.word	0x00000000


	//----- nvinfo : EIATTR_CBANK_PARAM_SIZE
	.align		4
.L_205:
        /*012c*/ 	.byte	0x03, 0x19
        /*012e*/ 	.short	0x0078


	//----- nvinfo : EIATTR_PARAM_CBANK
	.align		4
        /*0130*/ 	.byte	0x04, 0x0a
        /*0132*/ 	.short	(.L_207 - .L_206)
	.align		4
.L_206:
        /*0134*/ 	.word	index@(.nv.constant0._ZN2at6native13im2col_kernelIN3c104HalfEEEvlPKT_llllllllllllPS4_)
        /*0138*/ 	.short	0x0210
        /*013a*/ 	.short	0x0078


	//----- nvinfo : EIATTR_SW_WAR
	.align		4
.L_207:
        /*013c*/ 	.byte	0x04, 0x36
        /*013e*/ 	.short	(.L_209 - .L_208)
.L_208:
        /*0140*/ 	.word	0x00000008
.L_209:


//--------------------- .nv.info._ZN2at6native13im2col_kernelIN3c107complexIfEEEEvlPKT_llllllllllllPS5_ --------------------------
	.section	.nv.info._ZN2at6native13im2col_kernelIN3c107complexIfEEEEvlPKT_llllllllllllPS5_,"",@"SHT_CUDA_INFO"
	.sectionflags	@""
	.align	4


	//----- nvinfo : EIATTR_CUDA_API_VERSION
	.align		4
        /*0000*/ 	.byte	0x04, 0x37
        /*0002*/ 	.short	(.L_211 - .L_210)
.L_210:
        /*0004*/ 	.word	0x00000082


	//----- nvinfo : EIATTR_KPARAM_INFO
	.align		4
.L_211:
        /*0008*/ 	.byte	0x04, 0x17
        /*000a*/ 	.short	(.L_213 - .L_212)
.L_212:
        /*000c*/ 	.word	0x00000000
        /*0010*/ 	.short	0x000e
        /*0012*/ 	.short	0x0070
        /*0014*/ 	.byte	0x00, 0xf0, 0x21, 0x00


	//----- nvinfo : EIATTR_KPARAM_INFO
	.align		4
.L_213:
        /*0018*/ 	.byte	0x04, 0x17
        /*001a*/ 	.short	(.L_215 - .L_214)
.L_214:
        /*001c*/ 	.word	0x00000000
        /*0020*/ 	.short	0x000d
        /*0022*/ 	.short	0x0068
        /*0024*/ 	.byte	0x00, 0xf0, 0x21, 0x00


	//----- nvinfo : EIATTR_KPARAM_INFO
	.align		4
.L_215:
        /*0028*/ 	.byte	0x04, 0x17
        /*002a*/ 	.short	(.L_217 - .L_216)
.L_216:
        /*002c*/ 	.word	0x00000000
        /*0030*/ 	.short	0x000c
        /*0032*/ 	.short	0x0060
        /*0034*/ 	.byte	0x00, 0xf0, 0x21, 0x00


	//----- nvinfo : EIATTR_KPARAM_INFO
	.align		4
.L_217:
        /*0038*/ 	.byte	0x04, 0x17
        /*003a*/ 	.short	(.L_219 - .L_218)
.L_218:
        /*003c*/ 	.word	0x00000000
        /*0040*/ 	.short	0x000b
        /*0042*/ 	.short	0x0058
        /*0044*/ 	.byte	0x00, 0xf0, 0x21, 0x00


	//----- nvinfo : EIATTR_KPARAM_INFO
	.align		4
.L_219:
        /*0048*/ 	.byte	0x04, 0x17
        /*004a*/ 	.short	(.L_221 - .L_220)
.L_220:
        /*004c*/ 	.word	0x00000000
        /*0050*/ 	.short	0x000a
        /*0052*/ 	.short	0x0050
        /*0054*/ 	.byte	0x00, 0xf0, 0x21, 0x00


	//----- nvinfo : EIATTR_KPARAM_INFO
	.align		4
.L_221:
        /*0058*/ 	.byte	0x04, 0x17
        /*005a*/ 	.short	(.L_223 - .L_222)
.L_222:
        /*005c*/ 	.word	0x00000000
        /*0060*/ 	.short	0x0009
        /*0062*/ 	.short	0x0048
        /*0064*/ 	.byte	0x00, 0xf0, 0x21, 0x00


	//----- nvinfo : EIATTR_KPARAM_INFO
	.align		4
.L_223:
        /*0068*/ 	.byte	0x04, 0x17
        /*006a*/ 	.short	(.L_225 - .L_224)
.L_224:
        /*006c*/ 	.word	0x00000000
        /*0070*/ 	.short	0x0008
        /*0072*/ 	.short	0x0040
        /*0074*/ 	.byte	0x00, 0xf0, 0x21, 0x00


	//----- nvinfo : EIATTR_KPARAM_INFO
	.align		4
.L_225:
        /*0078*/ 	.byte	0x04, 0x17
        /*007a*/ 	.short	(.L_227 - .L_226)
.L_226:
        /*007c*/ 	.word	0x00000000
        /*0080*/ 	.short	0x0007
        /*0082*/ 	.short	0x0038
        /*0084*/ 	.byte	0x00, 0xf0, 0x21, 0x00


	//----- nvinfo : EIATTR_KPARAM_INFO
	.align		4
.L_227:
        /*0088*/ 	.byte	0x04, 0x17
        /*008a*/ 	.short	(.L_229 - .L_228)
.L_228:
        /*008c*/ 	.word	0x00000000
        /*0090*/ 	.short	0x0006
        /*0092*/ 	.short	0x0030
        /*0094*/ 	.byte	0x00, 0xf0, 0x21, 0x00


	//----- nvinfo : EIATTR_KPARAM_INFO
	.align		4
.L_229:
        /*0098*/ 	.byte	0x04, 0x17
        /*009a*/ 	.short	(.L_231 - .L_230)
.L_230:
        /*009c*/ 	.word	0x00000000
        /*00a0*/ 	.short	0x0005
        /*00a2*/ 	.short	0x0028
        /*00a4*/ 	.byte	0x00, 0xf0, 0x21, 0x00


	//----- nvinfo : EIATTR_KPARAM_INFO
	.align		4
.L_231:
        /*00a8*/ 	.byte	0x04, 0x17
        /*00aa*/ 	.short	(.L_233 - .L_232)
.L_232:
        /*00ac*/ 	.word	0x00000000
        /*00b0*/ 	.short	0x0004
        /*00b2*/ 	.short	0x0020
        /*00b4*/ 	.byte	0x00, 0xf0, 0x21, 0x00


	//----- nvinfo : EIATTR_KPARAM_INFO
	.align		4
.L_233:
        /*00b8*/ 	.byte	0x04, 0x17
        /*00ba*/ 	.short	(.L_235 - .L_234)
.L_234:
        /*00bc*/ 	.word	0x00000000
        /*00c0*/ 	.short	0x0003
        /*00c2*/ 	.short	0x0018
        /*00c4*/ 	.byte	0x00, 0xf0, 0x21, 0x00


	//----- nvinfo : EIATTR_KPARAM_INFO
	.align		4
.L_235:
        /*00c8*/ 	.byte	0x04, 0x17
        /*00ca*/ 	.short	(.L_237 - .L_236)
.L_236:
        /*00cc*/ 	.word	0x00000000
        /*00d0*/ 	.short	0x0002
        /*00d2*/ 	.short	0x0010
        /*00d4*/ 	.byte	0x00, 0xf0, 0x21, 0x00


	//----- nvinfo : EIATTR_KPARAM_INFO
	.align		4
.L_237:
        /*00d8*/ 	.byte	0x04, 0x17
        /*00da*/ 	.short	(.L_239 - .L_238)
.L_238:
        /*00dc*/ 	.word	0x00000000
        /*00e0*/ 	.short	0x0001
        /*00e2*/ 	.short	0x0008
        /*00e4*/ 	.byte	0x00, 0xf0, 0x21, 0x00


	//----- nvinfo : EIATTR_KPARAM_INFO
	.align		4
.L_239:
        /*00e8*/ 	.byte	0x04, 0x17
        /*00ea*/ 	.short	(.L_241 - .L_240)
.L_240:
        /*00ec*/ 	.word	0x00000000
        /*00f0*/ 	.short	0x0000
        /*00f2*/ 	.short	0x0000
        /*00f4*/ 	.byte	0x00, 0xf0, 0x21, 0x00


	//----- nvinfo : EIATTR_SPARSE_MMA_MASK
	.align		4
.L_241:
        /*00f8*/ 	.byte	0x03, 0x50
        /*00fa*/ 	.short	0x0000


	//----- nvinfo : EIATTR_MAXREG_COUNT
	.align		4
        /*00fc*/ 	.byte	0x03, 0x1b
        /*00fe*/ 	.short	0x0040


	//----- nvinfo : EIATTR_MERCURY_ISA_VERSION
	.align		4
        /*0100*/ 	.byte	0x03, 0x5f
        /*0102*/ 	.short	0x0101


	//----- nvinfo : EIATTR_EXIT_INSTR_OFFSETS
	.align		4
        /*0104*/ 	.byte	0x04, 0x1c
        /*0106*/ 	.short	(.L_243 - .L_242)


	//   ....[0]....
.L_242:
        /*0108*/ 	.word	0x00000090


	//   ....[1]....
        /*010c*/ 	.word	0x000000d0


	//   ....[2]....
        /*0110*/ 	.word	0x000019b0


	//----- nvinfo : EIATTR_MAX_THREADS
	.align		4
.L_243:
        /*0114*/ 	.byte	0x04, 0x05
        /*0116*/ 	.short	(.L_245 - .L_244)
.L_244:
        /*0118*/ 	.word	0x00000400
        /*011c*/ 	.word	0x00000001
        /*0120*/ 	.word	0x00000001


	//----- nvinfo : EIATTR_CRS_STACK_SIZE
	.align		4
.L_245:
        /*0124*/ 	.byte	0x04, 0x1e
        /*0126*/ 	.short	(.L_247 - .L_246)
.L_246:
        /*0128*/ 	.word	0x00000000


	//----- nvinfo : EIATTR_CBANK_PARAM_SIZE
	.align		4
.L_247:
        /*012c*/ 	.byte	0x03, 0x19
        /*012e*/ 	.short	0x0078


	//----- nvinfo : EIATTR_PARAM_CBANK
	.align		4
        /*0130*/ 	.byte	0x04, 0x0a
        /*0132*/ 	.short	(.L_249 - .L_248)
	.align		4
.L_248:
        /*0134*/ 	.word	index@(.nv.constant0._ZN2at6native13im2col_kernelIN3c107complexIfEEEEvlPKT_llllllllllllPS5_)
        /*0138*/ 	.short	0x0210
        /*013a*/ 	.short	0x0078


	//----- nvinfo : EIATTR_SW_WAR
	.align		4
.L_249:
        /*013c*/ 	.byte	0x04, 0x36
        /*013e*/ 	.short	(.L_251 - .L_250)
.L_250:
        /*0140*/ 	.word	0x00000008
.L_251:


//--------------------- .nv.info._ZN2at6native13im2col_kernelIN3c107complexIdEEEEvlPKT_llllllllllllPS5_ --------------------------
	.section	.nv.info._ZN2at6native13im2col_kernelIN3c107complexIdEEEEvlPKT_llllllllllllPS5_,"",@"SHT_CUDA_INFO"
	.sectionflags	@""
	.align	4


	//----- nvinfo : EIATTR_CUDA_API_VERSION
	.align		4
        /*0000*/ 	.byte	0x04, 0x37
        /*0002*/ 	.short	(.L_253 - .L_252)
.L_252:
        /*0004*/ 	.word	0x00000082


	//----- nvinfo : EIATTR_KPARAM_INFO
	.align		4
.L_253:
        /*0008*/ 	.byte	0x04, 0x17
        /*000a*/ 	.short	(.L_255 - .L_254)
.L_254:
        /*000c*/ 	.word	0x00000000
        /*0010*/ 	.short	0x000e
        /*0012*/ 	.short	0x0070
        /*0014*/ 	.byte	0x00, 0xf0, 0x21, 0x00


	//----- nvinfo : EIATTR_KPARAM_INFO
	.align		4
.L_255:
        /*0018*/ 	.byte	0x04, 0x17
        /*001a*/ 	.short	(.L_257 - .L_256)
.L_256:
        /*001c*/ 	.word	0x00000000
        /*0020*/ 	.short	0x000d
        /*0022*/ 	.short	0x0068
        /*0024*/ 	.byte	0x00, 0xf0, 0x21, 0x00


	//----- nvinfo : EIATTR_KPARAM_INFO
	.align		4
.L_257:
        /*0028*/ 	.byte	0x04, 0x17
        /*002a*/ 	.short	(.L_259 - .L_258)
.L_258:
        /*002c*/ 	.word	0x00000000
        /*0030*/ 	.short	0x000c
        /*0032*/ 	.short	0x0060
        /*0034*/ 	.byte	0x00, 0xf0, 0x21, 0x00


	//----- nvinfo : EIATTR_KPARAM_INFO
	.align		4
.L_259:
        /*0038*/ 	.byte	0x04, 0x17
        /*003a*/ 	.short	(.L_261 - .L_260)
.L_260:
        /*003c*/ 	.word	0x00000000
        /*0040*/ 	.short	0x000b
        /*0042*/ 	.short	0x0058
        /*0044*/ 	.byte	0x00, 0xf0, 0x21, 0x00


	//----- nvinfo : EIATTR_KPARAM_INFO
	.align		4
.L_261:
        /*0048*/ 	.byte	0x04, 0x17
        /*004a*/ 	.short	(.L_263 - .L_262)
.L_262:
        /*004c*/ 	.word	0x00000000
        /*0050*/ 	.short	0x000a
        /*0052*/ 	.short	0x0050
        /*0054*/ 	.byte	0x00, 0xf0, 0x21, 0x00


	//----- nvinfo : EIATTR_KPARAM_INFO
	.align		4
.L_263:
        /*0058*/ 	.byte	0x04, 0x17
        /*005a*/ 	.short	(.L_265 - .L_264)
.L_264:
        /*005c*/ 	.word	0x00000000
        /*0060*/ 	.short	0x0009
        /*0062*/ 	.short	0x0048
        /*0064*/ 	.byte	0x00, 0xf0, 0x21, 0x00


	//----- nvinfo : EIATTR_KPARAM_INFO
	.align		4
.L_265:
        /*0068*/ 	.byte	0x04, 0x17
        /*006a*/ 	.short	(.L_267 - .L_266)
.L_266:
        /*006c*/ 	.word	0x00000000
        /*0070*/ 	.short	0x0008
        /*0072*/ 	.short	0x0040
        /*0074*/ 	.byte	0x00, 0xf0, 0x21, 0x00


	//----- nvinfo : EIATTR_KPARAM_INFO
	.align		4
.L_267:
        /*0078*/ 	.byte	0x04, 0x17
        /*007a*/ 	.short	(.L_269 - .L_268)
.L_268:
        /*007c*/ 	.word	0x00000000
        /*0080*/ 	.short	0x0007
        /*0082*/ 	.short	0x0038
        /*0084*/ 	.byte	0x00, 0xf0, 0x21, 0x00


	//----- nvinfo : EIATTR_KPARAM_INFO
	.align		4
.L_269:
        /*0088*/ 	.byte	0x04, 0x17
        /*008a*/ 	.short	(.L_271 - .L_270)
.L_270:
        /*008c*/ 	.word	0x00000000
        /*0090*/ 	.short	0x0006
        /*0092*/ 	.short	0x0030
        /*0094*/ 	.byte	0x00, 0xf0, 0x21, 0x00


	//----- nvinfo : EIATTR_KPARAM_INFO
	.align		4
.L_271:
        /*0098*/ 	.byte	0x04, 0x17
        /*009a*/ 	.short	(.L_273 - .L_272)
.L_272:
        /*009c*/ 	.word	0x00000000
        /*00a0*/ 	.short	0x0005
        /*00a2*/ 	.short	0x0028
        /*00a4*/ 	.byte	0x00, 0xf0, 0x21, 0x00


	//----- nvinfo : EIATTR_KPARAM_INFO
	.align		4
.L_273:
        /*00a8*/ 	.byte	0x04, 0x17
        /*00aa*/ 	.short	(.L_275 - .L_274)
.L_274:
        /*00ac*/ 	.word	0x00000000
        /*00b0*/ 	.short	0x0004
        /*00b2*/ 	.short	0x0020
        /*00b4*/ 	.byte	0x00, 0xf0, 0x21, 0x00


	//----- nvinfo : EIATTR_KPARAM_INFO
	.align		4
.L_275:
        /*00b8*/ 	.byte	0x04, 0x17
        /*00ba*/ 	.short	(.L_277 - .L_276)
.L_276:
        /*00bc*/ 	.word	0x00000000
        /*00c0*/ 	.short	0x0003
        /*00c2*/ 	.short	0x0018
        /*00c4*/ 	.byte	0x00, 0xf0, 0x21, 0x00


	//----- nvinfo : EIATTR_KPARAM_INFO
	.align		4
.L_277:
        /*00c8*/ 	.byte	0x04, 0x17
        /*00ca*/ 	.short	(.L_279 - .L_278)
.L_278:
        /*00cc*/ 	.word	0x00000000
        /*00d0*/ 	.short	0x0002
        /*00d2*/ 	.short	0x0010
        /*00d4*/ 	.byte	0x00, 0xf0, 0x21, 0x00


	//----- nvinfo : EIATTR_KPARAM_INFO
	.align		4
.L_279:
        /*00d8*/ 	.byte	0x04, 0x17
        /*00da*/ 	.short	(.L_281 - .L_280)
.L_280:
        /*00dc*/ 	.word	0x00000000
        /*00e0*/ 	.short	0x0001
        /*00e2*/ 	.short	0x0008
        /*00e4*/ 	.byte	0x00, 0xf0, 0x21, 0x00


	//----- nvinfo : EIATTR_KPARAM_INFO
	.align		4
.L_281:
        /*00e8*/ 	.byte	0x04, 0x17
        /*00ea*/ 	.short	(.L_283 - .L_282)
.L_282:
        /*00ec*/ 	.word	0x00000000
        /*00f0*/ 	.short	0x0000
        /*00f2*/ 	.short	0x0000
        /*00f4*/ 	.byte	0x00, 0xf0, 0x21, 0x00


	//----- nvinfo : EIATTR_SPARSE_MMA_MASK
	.align		4
.L_283:
        /*00f8*/ 	.byte	0x03, 0x50
        /*00fa*/ 	.short	0x0000


	//----- nvinfo : EIATTR_MAXREG_COUNT
	.align		4
        /*00fc*/ 	.byte	0x03, 0x1b
        /*00fe*/ 	.short	0x0040


	//----- nvinfo : EIATTR_MERCURY_ISA_VERSION
	.align		4
        /*0100*/ 	.byte	0x03, 0x5f
        /*0102*/ 	.short	0x0101


	//----- nvinfo : EIATTR_EXIT_INSTR_OFFSETS
	.align		4
        /*0104*/ 	.byte	0x04, 0x1c
        /*0106*/ 	.short	(.L_285 - .L_284)


	//   ....[0]....
.L_284:
        /*0108*/ 	.word	0x00000090


	//   ....[1]....
        /*010c*/ 	.word	0x000000d0


	//   ....[2]....
        /*0110*/ 	.word	0x00001a20


	//----- nvinfo : EIATTR_MAX_THREADS
	.align		4
.L_285:
        /*0114*/ 	.byte	0x04, 0x05
        /*0116*/ 	.short	(.L_287 - .L_286)
.L_286:
        /*0118*/ 	.word	0x00000400
        /*011c*/ 	.word	0x00000001
        /*0120*/ 	.word	0x00000001


	//----- nvinfo : EIATTR_CRS_STACK_SIZE
	.align		4
.L_287:
        /*0124*/ 	.byte	0x04, 0x1e
        /*0126*/ 	.short	(.L_289 - .L_288)
.L_288:
        /*0128*/ 	.word	0x00000000


	//----- nvinfo : EIATTR_CBANK_PARAM_SIZE
	.align		4
.L_289:
        /*012c*/ 	.byte	0x03, 0x19
        /*012e*/ 	.short	0x0078


	//----- nvinfo : EIATTR_PARAM_CBANK
	.align		4
        /*0130*/ 	.byte	0x04, 0x0a
        /*0132*/ 	.short	(.L_291 - .L_290)
	.align		4
.L_290:
        /*0134*/ 	.word	index@(.nv.constant0._ZN2at6native13im2col_kernelIN3c107complexIdEEEEvlPKT_llllllllllllPS5_)
        /*0138*/ 	.short	0x0210
        /*013a*/ 	.short	0x0078


	//----- nvinfo : EIATTR_SW_WAR
	.align		4
.L_291:
        /*013c*/ 	.byte	0x04, 0x36
        /*013e*/ 	.short	(.L_293 - .L_292)
.L_292:
        /*0140*/ 	.word	0x00000008
.L_293:


//--------------------- .nv.info._ZN2at6native13im2col_kernelIfEEvlPKT_llllllllllllPS2_ --------------------------
	.section	.nv.info._ZN2at6native13im2col_kernelIfEEvlPKT_llllllllllllPS2_,"",@"SHT_CUDA_INFO"
	.sectionflags	@""
	.align	4


	//----- nvinfo : EIATTR_CUDA_API_VERSION
	.align		4
        /*0000*/ 	.byte	0x04, 0x37
        /*0002*/ 	.short	(.L_295 - .L_294)
.L_294:
        /*0004*/ 	.word	0x00000082


	//----- nvinfo : EIATTR_KPARAM_INFO
	.align		4
.L_295:
        /*0008*/ 	.byte	0x04, 0x17
        /*000a*/ 	.short	(.L_297 - .L_296)
.L_296:
        /*000c*/ 	.word	0x00000000
        /*0010*/ 	.short	0x000e
        /*0012*/ 	.short	0x0070
        /*0014*/ 	.byte	0x00, 0xf0, 0x21, 0x00


	//----- nvinfo : EIATTR_KPARAM_INFO
	.align		4
.L_297:
        /*0018*/ 	.byte	0x04, 0x17
        /*001a*/ 	.short	(.L_299 - .L_298)
.L_298:
        /*001c*/ 	.word	0x00000000
        /*0020*/ 	.short	0x000d
        /*0022*/ 	.short	0x0068
        /*0024*/ 	.byte	0x00, 0xf0, 0x21, 0x00


	//----- nvinfo : EIATTR_KPARAM_INFO
	.align		4
.L_299:
        /*0028*/ 	.byte	0x04, 0x17
        /*002a*/ 	.short	(.L_301 - .L_300)
.L_300:
        /*002c*/ 	.word	0x00000000
        /*0030*/ 	.short	0x000c
        /*0032*/ 	.short	0x0060
        /*0034*/ 	.byte	0x00, 0xf0, 0x21, 0x00


	//----- nvinfo : EIATTR_KPARAM_INFO
	.align		4
.L_301:
        /*0038*/ 	.byte	0x04, 0x17
        /*003a*/ 	.short	(.L_303 - .L_302)
.L_302:
        /*003c*/ 	.word	0x00000000
        /*0040*/ 	.short	0x000b
        /*0042*/ 	.short	0x0058
        /*0044*/ 	.byte	0x00, 0xf0, 0x21, 0x00


	//----- nvinfo : EIATTR_KPARAM_INFO
	.align		4
.L_303:
        /*0048*/ 	.byte	0x04, 0x17
        /*004a*/ 	.short	(.L_305 - .L_304)
.L_304:
        /*004c*/ 	.word	0x00000000
        /*0050*/ 	.short	0x000a
        /*0052*/ 	.short	0x0050
        /*0054*/ 	.byte	0x00, 0xf0, 0x21, 0x00


	//----- nvinfo : EIATTR_KPARAM_INFO
	.align		4
.L_305:
        /*0058*/ 	.byte	0x04, 0x17
        /*005a*/ 	.short	(.L_307 - .L_306)
.L_306:
        /*005c*/ 	.word	0x00000000
        /*0060*/ 	.short	0x0009
        /*0062*/ 	.short	0x0048
        /*0064*/ 	.byte	0x00, 0xf0, 0x21, 0x00


	//----- nvinfo : EIATTR_KPARAM_INFO
	.align		4
.L_307:
        /*0068*/ 	.byte	0x04, 0x17
        /*006a*/ 	.short	(.L_309 - .L_308)
.L_308:
        /*006c*/ 	.word	0x00000000
        /*0070*/ 	.short	0x0008
        /*0072*/ 	.short	0x0040
        /*0074*/ 	.byte	0x00, 0xf0, 0x21, 0x00


	//----- nvinfo : EIATTR_KPARAM_INFO
	.align		4
.L_309:
        /*0078*/ 	.byte	0x04, 0x17
        /*007a*/ 	.short	(.L_311 - .L_310)
.L_310:
        /*007c*/ 	.word	0x00000000
        /*0080*/ 	.short	0x0007
        /*0082*/ 	.short	0x0038
        /*0084*/ 	.byte	0x00, 0xf0, 0x21, 0x00


	//----- nvinfo : EIATTR_KPARAM_INFO
	.align		4
.L_311:
        /*0088*/ 	.byte	0x04, 0x17
        /*008a*/ 	.short	(.L_313 - .L_312)
.L_312:
        /*008c*/ 	.word	0x00000000
        /*0090*/ 	.short	0x0006
        /*0092*/ 	.short	0x0030
        /*0094*/ 	.byte	0x00, 0xf0, 0x21, 0x00


	//----- nvinfo : EIATTR_KPARAM_INFO
	.align		4
.L_313:
        /*0098*/ 	.byte	0x04, 0x17
        /*009a*/ 	.short	(.L_315 - .L_314)
.L_314:
        /*009c*/ 	.word	0x00000000
        /*00a0*/ 	.short	0x0005
        /*00a2*/ 	.short	0x0028
        /*00a4*/ 	.byte	0x00, 0xf0, 0x21, 0x00


	//----- nvinfo : EIATTR_KPARAM_INFO
	.align		4
.L_315:
        /*00a8*/ 	.byte	0x04, 0x17
        /*00aa*/ 	.short	(.L_317 - .L_316)
.L_316:
        /*00ac*/ 	.word	0x00000000
        /*00b0*/ 	.short	0x0004
        /*00b2*/ 	.short	0x0020
        /*00b4*/ 	.byte	0x00, 0xf0, 0x21, 0x00


	//----- nvinfo : EIATTR_KPARAM_INFO
	.align		4
.L_317:
        /*00b8*/ 	.byte	0x04, 0x17
        /*00ba*/ 	.short	(.L_319 - .L_318)
.L_318:
        /*00bc*/ 	.word	0x00000000
        /*00c0*/ 	.short	0x0003
        /*00c2*/ 	.short	0x0018
        /*00c4*/ 	.byte	0x00, 0xf0, 0x21, 0x00


	//----- nvinfo : EIATTR_KPARAM_INFO
	.align		4
.L_319:
        /*00c8*/ 	.byte	0x04, 0x17
        /*00ca*/ 	.short	(.L_321 - .L_320)
.L_320:
        /*00cc*/ 	.word	0x00000000
        /*00d0*/ 	.short	0x0002
        /*00d2*/ 	.short	0x0010
        /*00d4*/ 	.byte	0x00, 0xf0, 0x21, 0x00


	//----- nvinfo : EIATTR_KPARAM_INFO
	.align		4
.L_321:
        /*00d8*/ 	.byte	0x04, 0x17
        /*00da*/ 	.short	(.L_323 - .L_322)
.L_322:
        /*00dc*/ 	.word	0x00000000
        /*00e0*/ 	.short	0x0001
        /*00e2*/ 	.short	0x0008
        /*00e4*/ 	.byte	0x00, 0xf0, 0x21, 0x00


	//----- nvinfo : EIATTR_KPARAM_INFO
	.align		4
.L_323:
        /*00e8*/ 	.byte	0x04, 0x17
        /*00ea*/ 	.short	(.L_325 - .L_324)
.L_324:
        /*00ec*/ 	.word	0x00000000
        /*00f0*/ 	.short	0x0000
        /*00f2*/ 	.short	0x0000
        /*00f4*/ 	.byte	0x00, 0xf0, 0x21, 0x00


	//----- nvinfo : EIATTR_SPARSE_MMA_MASK
	.align		4
.L_325:
        /*00f8*/ 	.byte	0x03, 0x50
        /*00fa*/ 	.short	0x0000


	//----- nvinfo : EIATTR_MAXREG_COUNT
	.align		4
        /*00fc*/ 	.byte	0x03, 0x1b
        /*00fe*/ 	.short	0x0040


	//----- nvinfo : EIATTR_MERCURY_ISA_VERSION
	.align		4
        /*0100*/ 	.byte	0x03, 0x5f
        /*0102*/ 	.short	0x0101


	//----- nvinfo : EIATTR_EXIT_INSTR_OFFSETS
	.align		4
        /*0104*/ 	.byte	0x04, 0x1c
        /*0106*/ 	.short	(.L_327 - .L_326)


	//   ....[0]....
.L_326:
        /*0108*/ 	.word	0x00000090


	//   ....[1]....
        /*010c*/ 	.word	0x000000d0


	//   ....[2]....
        /*0110*/ 	.word	0x000019c0


	//----- nvinfo : EIATTR_MAX_THREADS
	.align		4
.L_327:
        /*0114*/ 	.byte	0x04, 0x05
        /*0116*/ 	.short	(.L_329 - .L_328)
.L_328:
        /*0118*/ 	.word	0x00000400
        /*011c*/ 	.word	0x00000001
        /*0120*/ 	.word	0x00000001


	//----- nvinfo : EIATTR_CRS_STACK_SIZE
	.align		4
.L_329:
        /*0124*/ 	.byte	0x04, 0x1e
        /*0126*/ 	.short	(.L_331 - .L_330)
.L_330:
        /*0128*/ 	.word	0x00000000


	//----- nvinfo : EIATTR_CBANK_PARAM_SIZE
	.align		4
.L_331:
        /*012c*/ 	.byte	0x03, 0x19
        /*012e*/ 	.short	0x0078


	//----- nvinfo : EIATTR_PARAM_CBANK
	.align		4
        /*0130*/ 	.byte	0x04, 0x0a
        /*0132*/ 	.short	(.L_333 - .L_332)
	.align		4
.L_332:
        /*0134*/ 	.word	index@(.nv.constant0._ZN2at6native13im2col_kernelIfEEvlPKT_llllllllllllPS2_)
        /*0138*/ 	.short	0x0210
        /*013a*/ 	.short	0x0078


	//----- nvinfo : EIATTR_SW_WAR
	.align		4
.L_333:
        /*013c*/ 	.byte	0x04, 0x36
        /*013e*/ 	.short	(.L_335 - .L_334)
.L_334:
        /*0140*/ 	.word	0x00000008
.L_335:


//--------------------- .nv.info._ZN2at6native13im2col_kernelIdEEvlPKT_llllllllllllPS2_ --------------------------
	.section	.nv.info._ZN2at6native13im2col_kernelIdEEvlPKT_llllllllllllPS2_,"",@"SHT_CUDA_INFO"
	.sectionflags	@""
	.align	4


	//----- nvinfo : EIATTR_CUDA_API_VERSION
	.align		4
        /*0000*/ 	.byte	0x04, 0x37
        /*0002*/ 	.short	(.L_337 - .L_336)
.L_336:
        /*0004*/ 	.word	0x00000082


	//----- nvinfo : EIATTR_KPARAM_INFO
	.align		4
.L_337:
        /*0008*/ 	.byte	0x04, 0x17
        /*000a*/ 	.short	(.L_339 - .L_338)
.L_338:
        /*000c*/ 	.word	0x00000000
        /*0010*/ 	.short	0x000e
        /*0012*/ 	.short	0x0070
        /*0014*/ 	.byte	0x00, 0xf0, 0x21, 0x00


	//----- nvinfo : EIATTR_KPARAM_INFO
	.align		4
.L_339:
        /*0018*/ 	.byte	0x04, 0x17
        /*001a*/ 	.short	(.L_341 - .L_340)
.L_340:
        /*001c*/ 	.word	0x00000000
        /*0020*/ 	.short	0x000d
        /*0022*/ 	.short	0x0068
        /*0024*/ 	.byte	0x00, 0xf0, 0x21, 0x00


	//----- nvinfo : EIATTR_KPARAM_INFO
	.align		4
.L_341:
        /*0028*/ 	.byte	0x04, 0x17
        /*002a*/ 	.short	(.L_343 - .L_342)
.L_342:
        /*002c*/ 	.word	0x00000000
        /*0030*/ 	.short	0x000c
        /*0032*/ 	.short	0x0060
        /*0034*/ 	.byte	0x00, 0xf0, 0x21, 0x00


	//----- nvinfo : EIATTR_KPARAM_INFO
	.align		4
.L_343:
        /*0038*/ 	.byte	0x04, 0x17
        /*003a*/ 	.short	(.L_345 - .L_344)
.L_344:
        /*003c*/ 	.word	0x00000000
        /*0040*/ 	.short	0x000b
        /*0042*/ 	.short	0x0058
        /*0044*/ 	.byte	0x00, 0xf0, 0x21, 0x00


	//----- nvinfo : EIATTR_KPARAM_INFO
	.align		4
.L_345:
        /*0048*/ 	.byte	0x04, 0x17
        /*004a*/ 	.short	(.L_347 - .L_346)
.L_346:
        /*004c*/ 	.word	0x00000000
        /*0050*/ 	.short	0x000a
        /*0052*/ 	.short	0x0050
        /*0054*/ 	.byte	0x00, 0xf0, 0x21, 0x00


	//----- nvinfo : EIATTR_KPARAM_INFO
	.align		4
.L_347:
        /*0058*/ 	.byte	0x04, 0x17
        /*005a*/ 	.short	(.L_349 - .L_348)
.L_348:
        /*005c*/ 	.word	0x00000000
        /*0060*/ 	.short	0x0009
        /*0062*/ 	.short	0x0048
        /*0064*/ 	.byte	0x00, 0xf0, 0x21, 0x00


	//----- nvinfo : EIATTR_KPARAM_INFO
	.align		4
.L_349:
        /*0068*/ 	.byte	0x04, 0x17
        /*006a*/ 	.short	(.L_351 - .L_350)
.L_350:
        /*006c*/ 	.word	0x00000000
        /*0070*/ 	.short	0x0008
        /*0072*/ 	.short	0x0040
        /*0074*/ 	.byte	0x00, 0xf0, 0x21, 0x00


	//----- nvinfo : EIATTR_KPARAM_INFO
	.align		4
.L_351:
        /*0078*/ 	.byte	0x04, 0x17
        /*007a*/ 	.short	(.L_353 - .L_352)
.L_352:
        /*007c*/ 	.word	0x00000000
        /*0080*/ 	.short	0x0007
        /*0082*/ 	.short	0x0038
        /*0084*/ 	.byte	0x00, 0xf0, 0x21, 0x00


	//----- nvinfo : EIATTR_KPARAM_INFO
	.align		4
.L_353:
        /*0088*/ 	.byte	0x04, 0x17
        /*008a*/ 	.short	(.L_355 - .L_354)
.L_354:
        /*008c*/ 	.word	0x00000000
        /*0090*/ 	.short	0x0006
        /*0092*/ 	.short	0x0030
        /*0094*/ 	.byte	0x00, 0xf0, 0x21, 0x00


	//----- nvinfo : EIATTR_KPARAM_INFO
	.align		4
.L_355:
        /*0098*/ 	.byte	0x04, 0x17
        /*009a*/ 	.short	(.L_357 - .L_356)
.L_356:
        /*009c*/ 	.word	0x00000000
        /*00a0*/ 	.short	0x0005
        /*00a2*/ 	.short	0x0028
        /*00a4*/ 	.byte	0x00, 0xf0, 0x21, 0x00


	//----- nvinfo : EIATTR_KPARAM_INFO
	.align		4
.L_357:
        /*00a8*/ 	.byte	0x04, 0x17
        /*00aa*/ 	.short	(.L_359 - .L_358)
.L_358:
        /*00ac*/ 	.word	0x00000000
        /*00b0*/ 	.short	0x0004
        /*00b2*/ 	.short	0x0020
        /*00b4*/ 	.byte	0x00, 0xf0, 0x21, 0x00


	//----- nvinfo : EIATTR_KPARAM_INFO
	.align		4
.L_359:
        /*00b8*/ 	.byte	0x04, 0x17
        /*00ba*/ 	.short	(.L_361 - .L_360)
.L_360:
        /*00bc*/ 	.word	0x00000000
        /*00c0*/ 	.short	0x0003
        /*00c2*/ 	.short	0x0018
        /*00c4*/ 	.byte	0x00, 0xf0, 0x21, 0x00


	//----- nvinfo : EIATTR_KPARAM_INFO
	.align		4
.L_361:
        /*00c8*/ 	.byte	0x04, 0x17
        /*00ca*/ 	.short	(.L_363 - .L_362)
.L_362:
        /*00cc*/ 	.word	0x00000000
        /*00d0*/ 	.short	0x0002
        /*00d2*/ 	.short	0x0010
        /*00d4*/ 	.byte	0x00, 0xf0, 0x21, 0x00


	//----- nvinfo : EIATTR_KPARAM_INFO
	.align		4
.L_363:
        /*00d8*/ 	.byte	0x04, 0x17
        /*00da*/ 	.short	(.L_365 - .L_364)
.L_364:
        /*00dc*/ 	.word	0x00000000
        /*00e0*/ 	.short	0x0001
        /*00e2*/ 	.short	0x0008
        /*00e4*/ 	.byte	0x00, 0xf0, 0x21, 0x00


	//----- nvinfo : EIATTR_KPARAM_INFO
	.align		4
.L_365:
        /*00e8*/ 	.byte	0x04, 0x17
        /*00ea*/ 	.short	(.L_367 - .L_366)
.L_366:
        /*00ec*/ 	.word	0x00000000
        /*00f0*/ 	.short	0x0000
        /*00f2*/ 	.short	0x0000
        /*00f4*/ 	.byte	0x00, 0xf0, 0x21, 0x00


	//----- nvinfo : EIATTR_SPARSE_MMA_MASK
	.align		4
.L_367:
        /*00f8*/ 	.byte	0x03, 0x50
        /*00fa*/ 	.short	0x0000


	//----- nvinfo : EIATTR_MAXREG_COUNT
	.align		4
        /*00fc*/ 	.byte	0x03, 0x1b
        /*00fe*/ 	.short	0x0040


	//----- nvinfo : EIATTR_MERCURY_ISA_VERSION
	.align		4
        /*0100*/ 	.byte	0x03, 0x5f
        /*0102*/ 	.short	0x0101


	//----- nvinfo : EIATTR_EXIT_INSTR_OFFSETS
	.align		4
        /*0104*/ 	.byte	0x04, 0x1c
        /*0106*/ 	.short	(.L_369 - .L_368)


	//   ....[0]....
.L_368:
        /*0108*/ 	.word	0x00000090


	//   ....[1]....
        /*010c*/ 	.word	0x000000d0


	//   ....[2]....
        /*0110*/ 	.word	0x000019d0


	//----- nvinfo : EIATTR_MAX_THREADS
	.align		4
.L_369:
        /*0114*/ 	.byte	0x04, 0x05
        /*0116*/ 	.short	(.L_371 - .L_370)
.L_370:
        /*0118*/ 	.word	0x00000400
        /*011c*/ 	.word	0x00000001
        /*0120*/ 	.word	0x00000001


	//----- nvinfo : EIATTR_CRS_STACK_SIZE
	.align		4
.L_371:
        /*0124*/ 	.byte	0x04, 0x1e
        /*0126*/ 	.short	(.L_373 - .L_372)
.L_372:
        /*0128*/ 	.word	0x00000000


	//----- nvinfo : EIATTR_CBANK_PARAM_SIZE
	.align		4
.L_373:
        /*012c*/ 	.byte	0x03, 0x19
        /*012e*/ 	.short	0x0078


	//----- nvinfo : EIATTR_PARAM_CBANK
	.align		4
        /*0130*/ 	.byte	0x04, 0x0a
        /*0132*/ 	.short	(.L_375 - .L_374)
	.align		4
.L_374:
        /*0134*/ 	.word	index@(.nv.constant0._ZN2at6native13im2col_kernelIdEEvlPKT_llllllllllllPS2_)
        /*0138*/ 	.short	0x0210
        /*013a*/ 	.short	0x0078


	//----- nvinfo : EIATTR_SW_WAR
	.align		4
.L_375:
        /*013c*/ 	.byte	0x04, 0x36
        /*013e*/ 	.short	(.L_377 - .L_376)
.L_376:
        /*0140*/ 	.word	0x00000008
.L_377:


//--------------------- .nv.callgraph             --------------------------
	.section	.nv.callgraph,"",@"SHT_CUDA_CALLGRAPH"
	.align	4
	.sectionentsize	8
	.align		4
        /*0000*/ 	.word	0x00000000
	.align		4
        /*0004*/ 	.word	0xffffffff
	.align		4
        /*0008*/ 	.word	0x00000000
	.align		4
        /*000c*/ 	.word	0xfffffffe
	.align		4
        /*0010*/ 	.word	0x00000000
	.align		4
        /*0014*/ 	.word	0xfffffffd
	.align		4
        /*0018*/ 	.word	0x00000000
	.align		4
        /*001c*/ 	.word	0xfffffffc


//--------------------- .nv.constant4             --------------------------
	.section	.nv.constant4,"a",@progbits
	.align	8
	.align		8
.nv.constant4:
        /*0000*/ 	.dword	_ZN39_INTERNAL_72552453_9_Im2Col_cu_c1fd30784cuda3std3__45__cpo5beginE
	.align		8
        /*0008*/ 	.dword	_ZN39_INTERNAL_72552453_9_Im2Col_cu_c1fd30784cuda3std3__45__cpo3endE
	.align		8
        /*0010*/ 	.dword	_ZN39_INTERNAL_72552453_9_Im2Col_cu_c1fd30784cuda3std3__45__cpo6cbeginE
	.align		8
        /*0018*/ 	.dword	_ZN39_INTERNAL_72552453_9_Im2Col_cu_c1fd30784cuda3std3__45__cpo4cendE
	.align		8
        /*0020*/ 	.dword	_ZN39_INTERNAL_72552453_9_Im2Col_cu_c1fd30784cuda3std3__45__cpo6rbeginE
	.align		8
        /*0028*/ 	.dword	_ZN39_INTERNAL_72552453_9_Im2Col_cu_c1fd30784cuda3std3__45__cpo4rendE
	.align		8
        /*0030*/ 	.dword	_ZN39_INTERNAL_72552453_9_Im2Col_cu_c1fd30784cuda3std3__45__cpo7crbeginE
	.align		8
        /*0038*/ 	.dword	_ZN39_INTERNAL_72552453_9_Im2Col_cu_c1fd30784cuda3std3__45__cpo5crendE
	.align		8
        /*0040*/ 	.dword	_ZN39_INTERNAL_72552453_9_Im2Col_cu_c1fd30784cuda3std3__441_GLOBAL__N__72552453_9_Im2Col_cu_c1fd30786ignoreE
	.align		8
        /*0048*/ 	.dword	_ZN39_INTERNAL_72552453_9_Im2Col_cu_c1fd30784cuda3std3__419piecewise_constructE
	.align		8
        /*0050*/ 	.dword	_ZN39_INTERNAL_72552453_9_Im2Col_cu_c1fd30784cuda3std3__48in_placeE
	.align		8
        /*0058*/ 	.dword	_ZN39_INTERNAL_72552453_9_Im2Col_cu_c1fd30784cuda3std3__420unreachable_sentinelE
	.align		8
        /*0060*/ 	.dword	_ZN39_INTERNAL_72552453_9_Im2Col_cu_c1fd30784cuda3std6ranges3__45__cpo4swapE
	.align		8
        /*0068*/ 	.dword	_ZN39_INTERNAL_72552453_9_Im2Col_cu_c1fd30784cuda3std6ranges3__45__cpo9iter_moveE
	.align		8
        /*0070*/ 	.dword	_ZN39_INTERNAL_72552453_9_Im2Col_cu_c1fd30784cuda3std6ranges3__45__cpo5beginE
	.align		8
        /*0078*/ 	.dword	_ZN39_INTERNAL_72552453_9_Im2Col_cu_c1fd30784cuda3std6ranges3__45__cpo3endE
	.align		8
        /*0080*/ 	.dword	_ZN39_INTERNAL_72552453_9_Im2Col_cu_c1fd30784cuda3std6ranges3__45__cpo6cbeginE
	.align		8
        /*0088*/ 	.dword	_ZN39_INTERNAL_72552453_9_Im2Col_cu_c1fd30784cuda3std6ranges3__45__cpo4cendE
	.align		8
        /*0090*/ 	.dword	_ZN39_INTERNAL_72552453_9_Im2Col_cu_c1fd30784cuda3std6ranges3__45__cpo7advanceE
	.align		8
        /*0098*/ 	.dword	_ZN39_INTERNAL_72552453_9_Im2Col_cu_c1fd30784cuda3std6ranges3__45__cpo9iter_swapE
	.align		8
        /*00a0*/ 	.dword	_ZN39_INTERNAL_72552453_9_Im2Col_cu_c1fd30784cuda3std6ranges3__45__cpo4nextE
	.align		8
        /*00a8*/ 	.dword	_ZN39_INTERNAL_72552453_9_Im2Col_cu_c1fd30784cuda3std6ranges3__45__cpo4prevE
	.align		8
        /*00b0*/ 	.dword	_ZN39_INTERNAL_72552453_9_Im2Col_cu_c1fd30784cuda3std6ranges3__45__cpo4dataE
	.align		8
        /*00b8*/ 	.dword	_ZN39_INTERNAL_72552453_9_Im2Col_cu_c1fd30784cuda3std6ranges3__45__cpo5cdataE
	.align		8
        /*00c0*/ 	.dword	_ZN39_INTERNAL_72552453_9_Im2Col_cu_c1fd30784cuda3std6ranges3__45__cpo4sizeE
	.align		8
        /*00c8*/ 	.dword	_ZN39_INTERNAL_72552453_9_Im2Col_cu_c1fd30784cuda3std6ranges3__45__cpo5ssizeE
	.align		8
        /*00d0*/ 	.dword	_ZN39_INTERNAL_72552453_9_Im2Col_cu_c1fd30784cuda3std6ranges3__45__cpo8distanceE
	.align		8
        /*00d8*/ 	.dword	_ZN39_INTERNAL_72552453_9_Im2Col_cu_c1fd30786thrust23THRUST_300001_SM_900_NS6system6detail10sequential3seqE


//--------------------- .text._ZN2at6native13im2col_kernelIbEEvlPKT_llllllllllllPS2_ --------------------------
	.section	.text._ZN2at6native13im2col_kernelIbEEvlPKT_llllllllllllPS2_,"ax",@progbits
	.align	128
        .global         _ZN2at6native13im2col_kernelIbEEvlPKT_llllllllllllPS2_
        .type           _ZN2at6native13im2col_kernelIbEEvlPKT_llllllllllllPS2_,@function
        .size           _ZN2at6native13im2col_kernelIbEEvlPKT_llllllllllllPS2_,(.L_x_91 - _ZN2at6native13im2col_kernelIbEEvlPKT_llllllllllllPS2_)
        .other          _ZN2at6native13im2col_kernelIbEEvlPKT_llllllllllllPS2_,@"STO_CUDA_ENTRY STV_DEFAULT"
_ZN2at6native13im2col_kernelIbEEvlPKT_llllllllllllPS2_:
.text._ZN2at6native13im2col_kernelIbEEvlPKT_llllllllllllPS2_:
[----:B------:R-:W-:Y:S01]  /*0000*/  LDC R1, c[0x0][0x28] ;  /* 0x00000a00ff017b82 */ /* 0x000fe20000000800 */
[----:B------:R-:W0:Y:S07]  /*0010*/  S2R R2, SR_TID.X ;  /* 0x0000000000027919 */ /* 0x000e2e0000002100 */
[----:B------:R-:W0:Y:S01]  /*0020*/  S2UR UR4, SR_CTAID.X ;  /* 0x00000000000479c3 */ /* 0x000e220000002500 */
[----:B------:R-:W-:-:S07]  /*0030*/  IMAD.MOV.U32 R3, RZ, RZ, RZ ;  /* 0x000000ffff037224 */ /* 0x000fce00078e00ff */
[----:B------:R-:W0:Y:S02]  /*0040*/  LDC R29, c[0x0][RZ] ;  /* 0x00000000ff1d7b82 */ /* 0x000e240000000800 */
[----:B0-----:R-:W-:Y:S01]  /*0050*/  IMAD.WIDE.U32 R28, R29, UR4, R2 ;  /* 0x000000041d1c7c25 */ /* 0x001fe2000f8e0002 */
[----:B------:R-:W-:Y:S02]  /*0060*/  ULDC.64 UR4, c[0x0][0x210] ;  /* 0x0000840000047ab9 */ /* 0x000fe40000000a00 */
[----:B------:R-:W-:-:S04]  /*0070*/  ISETP.GE.U32.AND P0, PT, R28, UR4, PT ;  /* 0x000000041c007c0c */ /* 0x000fc8000bf06070 */
[----:B------:R-:W-:-:S13]  /*0080*/  ISETP.GE.AND.EX P0, PT, R29, UR5, PT, P0 ;  /* 0x000000051d007c0c */ /* 0x000fda000bf06300 */
[----:B------:R-:W-:Y:S05]  /*0090*/  @P0 EXIT ;  /* 0x000000000000094d */ /* 0x000fea0003800000 */
[----:B------:R-:W0:Y:S02]  /*00a0*/  LDC.64 R2, c[0x0][0x230] ;  /* 0x00008c00ff027b82 */ /* 0x000e240000000a00 */
[----:B0-----:R-:W-:-:S04]  /*00b0*/  ISETP.GE.U32.AND P0, PT, R2, 0x1, PT ;  /* 0x000000010200780c */ /* 0x001fc80003f06070 */
[----:B------:R-:W-:-:S13]  /*00c0*/  ISETP.GE.AND.EX P0, PT, R3, RZ, PT, P0 ;  /* 0x000000ff0300720c */ /* 0x000fda0003f06300 */
[----:B------:R-:W-:Y:S05]  /*00d0*/  @!P0 EXIT ;  /* 0x000000000000894d */ /* 0x000fea0003800000 */
[----:B------:R-:W-:-:S05]  /*00e0*/  ULDC.64 UR10, c[0x0][0x208] ;  /* 0x00008200000a7ab9 */ /* 0x000fca0000000a00 */
.L_x_11:
[----:B------:R-:W-:Y:S01]  /*00f0*/  ULDC UR4, c[0x0][0x27c] ;  /* 0x00009f0000047ab9 */ /* 0x000fe20000000800 */
[----:B------:R-:W-:Y:S01]  /*0100*/  BSSY B0, `(.L_x_0) ;  /* 0x000002d000007945 */ /* 0x000fe20003800000 */
[----:B------:R-:W-:-:S04]  /*0110*/  LOP3.LUT R0, R29, UR4, RZ, 0xfc, !PT ;  /* 0x000000041d007c12 */ /* 0x000fc8000f8efcff */
[----:B------:R-:W-:-:S13]  /*0120*/  ISETP.NE.U32.AND P0, PT, R0, RZ, PT ;  /* 0x000000ff0000720c */ /* 0x000fda0003f05070 */
[----:B012---:R-:W-:Y:S05]  /*0130*/  @!P0 BRA `(.L_x_1) ;  /* 0x0000000000488947 */ /* 0x007fea0003800000 */
[----:B------:R-:W-:Y:S01]  /*0140*/  ULDC.64 UR4, c[0x0][0x278] ;  /* 0x00009e0000047ab9 */ /* 0x000fe20000000a00 */
[----:B------:R-:W-:Y:S01]  /*0150*/  IMAD.MOV.U32 R16, RZ, RZ, R28 ;  /* 0x000000ffff107224 */ /* 0x000fe200078e001c */
[----:B------:R-:W-:Y:S01]  /*0160*/  MOV R8, UR5 ;  /* 0x0000000500087c02 */ /* 0x000fe20008000f00 */
[----:B------:R-:W-:Y:S01]  /*0170*/  IMAD.U32 R9, RZ, RZ, UR4 ;  /* 0x00000004ff097e24 */ /* 0x000fe2000f8e00ff */
[----:B------:R-:W-:Y:S01]  /*0180*/  MOV R6, 0x1b0 ;  /* 0x000001b000067802 */ /* 0x000fe20000000f00 */
[----:B------:R-:W-:-:S07]  /*0190*/  IMAD.MOV.U32 R11, RZ, RZ, R29 ;  /* 0x000000ffff0b7224 */ /* 0x000fce00078e001d */
[----:B------:R-:W-:Y:S05]  /*01a0*/  CALL.REL.NOINC `($__internal_0_$__cuda_sm20_div_s64) ;  /* 0x0000001400947944 */ /* 0x000fea0003c00000 */
[----:B------:R-:W-:Y:S01]  /*01b0*/  IADD3 R7, P0, RZ, -R8, RZ ;  /* 0x80000008ff077210 */ /* 0x000fe20007f1e0ff */
[----:B------:R-:W-:-:S04]  /*01c0*/  ULDC.64 UR4, c[0x0][0x278] ;  /* 0x00009e0000047ab9 */ /* 0x000fc80000000a00 */
[----:B------:R-:W-:Y:S02]  /*01d0*/  IMAD.X R0, RZ, RZ, ~R9, P0 ;  /* 0x000000ffff007224 */ /* 0x000fe400000e0e09 */
[----:B------:R-:W-:-:S04]  /*01e0*/  IMAD.WIDE.U32 R2, R7, UR4, R28 ;  /* 0x0000000407027c25 */ /* 0x000fc8000f8e001c */
[----:B------:R-:W-:-:S04]  /*01f0*/  IMAD R0, R0, UR4, RZ ;  /* 0x0000000400007c24 */ /* 0x000fc8000f8e02ff */
[----:B------:R-:W-:Y:S02]  /*0200*/  IMAD R7, R7, UR5, R0 ;  /* 0x0000000507077c24 */ /* 0x000fe4000f8e0200 */
[----:B------:R-:W-:Y:S02]  /*0210*/  IMAD.MOV.U32 R0, RZ, RZ, R2 ;  /* 0x000000ffff007224 */ /* 0x000fe400078e0002 */
[----:B------:R-:W-:Y:S01]  /*0220*/  IMAD.MOV.U32 R2, RZ, RZ, R8 ;  /* 0x000000ffff027224 */ /* 0x000fe200078e0008 */
[----:B------:R-:W-:Y:S01]  /*0230*/  IADD3 R7, R3, R7, RZ ;  /* 0x0000000703077210 */ /* 0x000fe20007ffe0ff */
[----:B------:R-:W-:Y:S01]  /*0240*/  IMAD.MOV.U32 R3, RZ, RZ, R9 ;  /* 0x000000ffff037224 */ /* 0x000fe200078e0009 */
[----:B------:R-:W-:Y:S06]  /*0250*/  BRA `(.L_x_2) ;  /* 0x00000000005c7947 */ /* 0x000fec0003800000 */
.L_x_1:
[----:B------:R-:W-:Y:S01]  /*0260*/  ULDC UR4, c[0x0][0x278] ;  /* 0x00009e0000047ab9 */ /* 0x000fe20000000800 */
[----:B------:R-:W-:Y:S01]  /*0270*/  IMAD.MOV.U32 R7, RZ, RZ, RZ ;  /* 0x000000ffff077224 */ /* 0x000fe200078e00ff */
[----:B------:R-:W0:Y:S01]  /*0280*/  I2F.U32.RP R0, UR4 ;  /* 0x0000000400007d06 */ /* 0x000e220008209000 */
[----:B------:R-:W-:-:S07]  /*0290*/  ISETP.NE.U32.AND P2, PT, RZ, UR4, PT ;  /* 0x00000004ff007c0c */ /* 0x000fce000bf45070 */
[----:B0-----:R-:W0:Y:S02]  /*02a0*/  MUFU.RCP R0, R0 ;  /* 0x0000000000007308 */ /* 0x001e240000001000 */
[----:B0-----:R-:W-:-:S06]  /*02b0*/  VIADD R2, R0, 0xffffffe ;  /* 0x0ffffffe00027836 */ /* 0x001fcc0000000000 */
[----:B------:R0:W1:Y:S02]  /*02c0*/  F2I.FTZ.U32.TRUNC.NTZ R3, R2 ;  /* 0x0000000200037305 */ /* 0x000064000021f000 */
[----:B0-----:R-:W-:Y:S01]  /*02d0*/  IMAD.MOV.U32 R2, RZ, RZ, RZ ;  /* 0x000000ffff027224 */ /* 0x001fe200078e00ff */
[----:B-1----:R-:W-:-:S05]  /*02e0*/  IADD3 R5, RZ, -R3, RZ ;  /* 0x80000003ff057210 */ /* 0x002fca0007ffe0ff */
[----:B------:R-:W-:-:S04]  /*02f0*/  IMAD R5, R5, UR4, RZ ;  /* 0x0000000405057c24 */ /* 0x000fc8000f8e02ff */
[----:B------:R-:W-:-:S06]  /*0300*/  IMAD.HI.U32 R3, R3, R5, R2 ;  /* 0x0000000503037227 */ /* 0x000fcc00078e0002 */
[----:B------:R-:W-:-:S04]  /*0310*/  IMAD.HI.U32 R2, R3, R28, RZ ;  /* 0x0000001c03027227 */ /* 0x000fc800078e00ff */
[----:B------:R-:W-:-:S04]  /*0320*/  IMAD.MOV R3, RZ, RZ, -R2 ;  /* 0x000000ffff037224 */ /* 0x000fc800078e0a02 */
[----:B------:R-:W-:-:S05]  /*0330*/  IMAD R3, R3, UR4, R28 ;  /* 0x0000000403037c24 */ /* 0x000fca000f8e021c */
[----:B------:R-:W-:-:S13]  /*0340*/  ISETP.GE.U32.AND P0, PT, R3, UR4, PT ;  /* 0x0000000403007c0c */ /* 0x000fda000bf06070 */
[----:B------:R-:W-:Y:S01]  /*0350*/  @P0 VIADD R3, R3, -UR4 ;  /* 0x8000000403030c36 */ /* 0x000fe20008000000 */
[----:B------:R-:W-:-:S04]  /*0360*/  @P0 IADD3 R2, R2, 0x1, RZ ;  /* 0x0000000102020810 */ /* 0x000fc80007ffe0ff */
[----:B------:R-:W-:-:S13]  /*0370*/  ISETP.GE.U32.AND P1, PT, R3, UR4, PT ;  /* 0x0000000403007c0c */ /* 0x000fda000bf26070 */
[----:B------:R-:W-:Y:S01]  /*0380*/  @P1 VIADD R2, R2, 0x1 ;  /* 0x0000000102021836 */ /* 0x000fe20000000000 */
[----:B------:R-:W-:-:S05]  /*0390*/  @!P2 LOP3.LUT R2, RZ, UR4, RZ, 0x33, !PT ;  /* 0x00000004ff02ac12 */ /* 0x000fca000f8e33ff */
[----:B------:R-:W-:-:S04]  /*03a0*/  IMAD.MOV R3, RZ, RZ, -R2 ;  /* 0x000000ffff037224 */ /* 0x000fc800078e0a02 */
[----:B------:R-:W-:Y:S01]  /*03b0*/  IMAD R0, R3, UR4, R28 ;  /* 0x0000000403007c24 */ /* 0x000fe2000f8e021c */
[----:B------:R-:W-:-:S11]  /*03c0*/  HFMA2.MMA R3, -RZ, RZ, 0, 0 ;  /* 0x00000000ff037435 */ /* 0x000fd600000001ff */
.L_x_2:
[----:B------:R-:W-:Y:S05]  /*03d0*/  BSYNC B0 ;  /* 0x0000000000007941 */ /* 0x000fea0003800000 */
.L_x_0:
[----:B------:R-:W-:Y:S01]  /*03e0*/  ULDC UR4, c[0x0][0x274] ;  /* 0x00009d0000047ab9 */ /* 0x000fe20000000800 */
[----:B------:R-:W-:Y:S01]  /*03f0*/  BSSY B0, `(.L_x_3) ;  /* 0x0000032000007945 */ /* 0x000fe20003800000 */
[----:B------:R-:W-:-:S05]  /*0400*/  IMAD.U32 R15, RZ, RZ, UR4 ;  /* 0x00000004ff0f7e24 */ /* 0x000fca000f8e00ff */
[----:B------:R-:W-:-:S04]  /*0410*/  LOP3.LUT R4, R3, R15, RZ, 0xfc, !PT ;  /* 0x0000000f03047212 */ /* 0x000fc800078efcff */
[----:B------:R-:W-:-:S13]  /*0420*/  ISETP.NE.U32.AND P0, PT, R4, RZ, PT ;  /* 0x000000ff0400720c */ /* 0x000fda0003f05070 */
[----:B------:R-:W-:Y:S05]  /*0430*/  @!P0 BRA `(.L_x_4) ;  /* 0x0000000000508947 */ /* 0x000fea0003800000 */
        /* <DEDUP_REMOVED lines=8> */
[----:B------:R-:W-:Y:S02]  /*04c0*/  ULDC.64 UR4, c[0x0][0x270] ;  /* 0x00009c0000047ab9 */ /* 0x000fe40000000a00 */
[----:B------:R-:W-:Y:S01]  /*04d0*/  IMAD.U32 R17, RZ, RZ, UR4 ;  /* 0x00000004ff117e24 */ /* 0x000fe2000f8e00ff */
[----:B------:R-:W-:Y:S01]  /*04e0*/  MOV R15, UR5 ;  /* 0x00000005000f7c02 */ /* 0x000fe20008000f00 */
[----:B------:R-:W-:Y:S02]  /*04f0*/  IMAD.X R4, RZ, RZ, ~R9, P0 ;  /* 0x000000ffff047224 */ /* 0x000fe400000e0e09 */
[----:B------:R-:W-:-:S04]  /*0500*/  IMAD.WIDE.U32 R2, R13, R17, R2 ;  /* 0x000000110d027225 */ /* 0x000fc800078e0002 */
[----:B------:R-:W-:Y:S02]  /*0510*/  IMAD R4, R4, R17, RZ ;  /* 0x0000001104047224 */ /* 0x000fe400078e02ff */
[----:B------:R-:W-:Y:S02]  /*0520*/  IMAD.MOV.U32 R12, RZ, RZ, R2 ;  /* 0x000000ffff0c7224 */ /* 0x000fe400078e0002 */
[----:B------:R-:W-:Y:S02]  /*0530*/  IMAD R13, R13, R15, R4 ;  /* 0x0000000f0d0d7224 */ /* 0x000fe400078e0204 */
[----:B------:R-:W-:Y:S02]  /*0540*/  IMAD.MOV.U32 R2, RZ, RZ, R8 ;  /* 0x000000ffff027224 */ /* 0x000fe400078e0008 */
[----:B------:R-:W-:Y:S01]  /*0550*/  IMAD.IADD R13, R3, 0x1, R13 ;  /* 0x00000001030d7824 */ /* 0x000fe200078e020d */
[----:B------:R-:W-:Y:S01]  /*0560*/  MOV R3, R9 ;  /* 0x0000000900037202 */ /* 0x000fe20000000f00 */
[----:B------:R-:W-:Y:S06]  /*0570*/  BRA `(.L_x_5) ;  /* 0x0000000000647947 */ /* 0x000fec0003800000 */
.L_x_4:
[----:B------:R-:W-:Y:S01]  /*0580*/  ULDC UR4, c[0x0][0x270] ;  /* 0x00009c0000047ab9 */ /* 0x000fe20000000800 */
[----:B------:R-:W-:Y:S02]  /*0590*/  IMAD.MOV.U32 R13, RZ, RZ, RZ ;  /* 0x000000ffff0d7224 */ /* 0x000fe400078e00ff */
[----:B------:R-:W-:-:S04]  /*05a0*/  IMAD.U32 R17, RZ, RZ, UR4 ;  /* 0x00000004ff117e24 */ /* 0x000fc8000f8e00ff */
[----:B------:R-:W0:Y:S01]  /*05b0*/  I2F.U32.RP R3, R17 ;  /* 0x0000001100037306 */ /* 0x000e220000209000 */
[----:B------:R-:W-:-:S07]  /*05c0*/  ISETP.NE.U32.AND P2, PT, R17, RZ, PT ;  /* 0x000000ff1100720c */ /* 0x000fce0003f45070 */
[----:B0-----:R-:W0:Y:S02]  /*05d0*/  MUFU.RCP R3, R3 ;  /* 0x0000000300037308 */ /* 0x001e240000001000 */
[----:B0-----:R-:W-:Y:S01]  /*05e0*/  VIADD R4, R3, 0xffffffe ;  /* 0x0ffffffe03047836 */ /* 0x001fe20000000000 */
[----:B------:R-:W-:-:S05]  /*05f0*/  MOV R3, RZ ;  /* 0x000000ff00037202 */ /* 0x000fca0000000f00 */
[----:B------:R0:W1:Y:S02]  /*0600*/  F2I.FTZ.U32.TRUNC.NTZ R5, R4 ;  /* 0x0000000400057305 */ /* 0x000064000021f000 */
[----:B0-----:R-:W-:Y:S01]  /*0610*/  HFMA2.MMA R4, -RZ, RZ, 0, 0 ;  /* 0x00000000ff047435 */ /* 0x001fe200000001ff */
[----:B-1----:R-:W-:-:S04]  /*0620*/  IMAD R6, R5, R17, RZ ;  /* 0x0000001105067224 */ /* 0x002fc800078e02ff */
[----:B------:R-:W-:-:S05]  /*0630*/  IMAD.MOV R9, RZ, RZ, -R6 ;  /* 0x000000ffff097224 */ /* 0x000fca00078e0a06 */
[----:B------:R-:W-:-:S06]  /*0640*/  IMAD.HI.U32 R5, R5, R9, R4 ;  /* 0x0000000905057227 */ /* 0x000fcc00078e0004 */
[----:B------:R-:W-:-:S04]  /*0650*/  IMAD.HI.U32 R5, R5, R2, RZ ;  /* 0x0000000205057227 */ /* 0x000fc800078e00ff */
[----:B------:R-:W-:-:S04]  /*0660*/  IMAD.MOV R6, RZ, RZ, -R5 ;  /* 0x000000ffff067224 */ /* 0x000fc800078e0a05 */
[----:B------:R-:W-:-:S05]  /*0670*/  IMAD R6, R17, R6, R2 ;  /* 0x0000000611067224 */ /* 0x000fca00078e0202 */
[----:B------:R-:W-:-:S13]  /*0680*/  ISETP.GE.U32.AND P0, PT, R6, R17, PT ;  /* 0x000000110600720c */ /* 0x000fda0003f06070 */
[----:B------:R-:W-:Y:S02]  /*0690*/  @P0 IMAD.IADD R6, R6, 0x1, -R17 ;  /* 0x0000000106060824 */ /* 0x000fe400078e0a11 */
[----:B------:R-:W-:-:S03]  /*06a0*/  @P0 VIADD R5, R5, 0x1 ;  /* 0x0000000105050836 */ /* 0x000fc60000000000 */
[----:B------:R-:W-:-:S13]  /*06b0*/  ISETP.GE.U32.AND P1, PT, R6, R17, PT ;  /* 0x000000110600720c */ /* 0x000fda0003f26070 */
[----:B------:R-:W-:Y:S02]  /*06c0*/  @P1 IADD3 R5, R5, 0x1, RZ ;  /* 0x0000000105051810 */ /* 0x000fe40007ffe0ff */
[----:B------:R-:W-:-:S05]  /*06d0*/  @!P2 LOP3.LUT R5, RZ, R17, RZ, 0x33, !PT ;  /* 0x00000011ff05a212 */ /* 0x000fca00078e33ff */
[----:B------:R-:W-:-:S04]  /*06e0*/  IMAD.MOV R12, RZ, RZ, -R5 ;  /* 0x000000ffff0c7224 */ /* 0x000fc800078e0a05 */
[----:B------:R-:W-:Y:S02]  /*06f0*/  IMAD R12, R17, R12, R2 ;  /* 0x0000000c110c7224 */ /* 0x000fe400078e0202 */
[----:B------:R-:W-:-:S07]  /*0700*/  IMAD.MOV.U32 R2, RZ, RZ, R5 ;  /* 0x000000ffff027224 */ /* 0x000fce00078e0005 */
.L_x_5:
[----:B------:R-:W-:Y:S05]  /*0710*/  BSYNC B0 ;  /* 0x0000000000007941 */ /* 0x000fea0003800000 */
.L_x_3:
[----:B------:R-:W0:Y:S01]  /*0720*/  LDC.64 R10, c[0x0][0x238] ;  /* 0x00008e00ff0a7b82 */ /* 0x000e220000000a00 */
[----:B------:R-:W-:Y:S02]  /*0730*/  ULDC.64 UR4, c[0x0][0x248] ;  /* 0x0000920000047ab9 */ /* 0x000fe40000000a00 */
[----:B------:R-:W-:-:S04]  /*0740*/  UIADD3 UR4, UP0, URZ, -UR4, URZ ;  /* 0x800000043f047290 */ /* 0x000fc8000ff1e03f */
[----:B------:R-:W-:Y:S01]  /*0750*/  UIADD3.X UR5, URZ, ~UR5, URZ, UP0, !UPT ;  /* 0x800000053f057290 */ /* 0x000fe200087fe43f */
[----:B------:R-:W1:Y:S01]  /*0760*/  LDC.64 R32, c[0x0][0x258] ;  /* 0x00009600ff207b82 */ /* 0x000e620000000a00 */
[----:B0-----:R-:W-:-:S04]  /*0770*/  ISETP.GE.U32.AND P0, PT, R10, 0x1, PT ;  /* 0x000000010a00780c */ /* 0x001fc80003f06070 */
[----:B------:R-:W-:Y:S01]  /*0780*/  ISETP.GE.AND.EX P0, PT, R11, RZ, PT, P0 ;  /* 0x000000ff0b00720c */ /* 0x000fe20003f06300 */
[----:B-1----:R-:W-:-:S04]  /*0790*/  IMAD R4, R7, R32, RZ ;  /* 0x0000002007047224 */ /* 0x002fc800078e02ff */
[C---:B------:R-:W-:Y:S02]  /*07a0*/  IMAD R33, R0.reuse, R33, R4 ;  /* 0x0000002100217224 */ /* 0x040fe400078e0204 */
[----:B------:R-:W-:-:S06]  /*07b0*/  IMAD.WIDE.U32 R4, R0, R32, UR4 ;  /* 0x0000000400047e25 */ /* 0x000fcc000f8e0020 */
[----:B------:R-:W-:Y:S05]  /*07c0*/  @!P0 BRA `(.L_x_6) ;  /* 0x0000000c00e48947 */ /* 0x000fea0003800000 */
[----:B------:R-:W-:Y:S01]  /*07d0*/  ULDC.64 UR4, c[0x0][0x230] ;  /* 0x00008c0000047ab9 */ /* 0x000fe20000000a00 */
[----:B------:R-:W0:Y:S01]  /*07e0*/  LDC.64 R18, c[0x0][0x250] ;  /* 0x00009400ff127b82 */ /* 0x000e220000000a00 */
[----:B------:R-:W-:Y:S01]  /*07f0*/  IMAD R11, R11, UR4, RZ ;  /* 0x000000040b0b7c24 */ /* 0x000fe2000f8e02ff */
[----:B------:R-:W-:Y:S01]  /*0800*/  ULDC.64 UR8, c[0x0][0x278] ;  /* 0x00009e0000087ab9 */ /* 0x000fe20000000a00 */
[----:B------:R-:W-:Y:S01]  /*0810*/  IMAD.WIDE.U32 R8, R10, UR4, RZ ;  /* 0x000000040a087c25 */ /* 0x000fe2000f8e00ff */
[----:B------:R-:W-:-:S03]  /*0820*/  ULDC.64 UR6, c[0x0][0x280] ;  /* 0x0000a00000067ab9 */ /* 0x000fc60000000a00 */
[----:B------:R-:W-:Y:S01]  /*0830*/  IMAD R11, R10, UR5, R11 ;  /* 0x000000050a0b7c24 */ /* 0x000fe2000f8e020b */
[----:B------:R-:W-:Y:S01]  /*0840*/  ULDC.64 UR4, c[0x0][0x240] ;  /* 0x0000900000047ab9 */ /* 0x000fe20000000a00 */
[----:B------:R-:W-:Y:S01]  /*0850*/  IMAD.IADD R33, R5, 0x1, R33 ;  /* 0x0000000105217824 */ /* 0x000fe200078e0221 */
[----:B------:R-:W-:Y:S01]  /*0860*/  UIADD3 UR4, UP0, URZ, -UR4, URZ ;  /* 0x800000043f047290 */ /* 0x000fe2000ff1e03f */
[----:B------:R-:W-:Y:S02]  /*0870*/  IMAD.IADD R6, R9, 0x1, R11 ;  /* 0x0000000109067824 */ /* 0x000fe400078e020b */
[----:B------:R-:W-:Y:S01]  /*0880*/  IMAD.WIDE.U32 R10, R8, R17, RZ ;  /* 0x00000011080a7225 */ /* 0x000fe200078e00ff */
[----:B------:R-:W-:-:S03]  /*0890*/  UIADD3.X UR5, URZ, ~UR5, URZ, UP0, !UPT ;  /* 0x800000053f057290 */ /* 0x000fc600087fe43f */
[----:B------:R-:W-:Y:S02]  /*08a0*/  IMAD R9, R6, R17, RZ ;  /* 0x0000001106097224 */ /* 0x000fe400078e02ff */
[----:B------:R-:W-:Y:S02]  /*08b0*/  IMAD.MOV.U32 R6, RZ, RZ, R0 ;  /* 0x000000ffff067224 */ /* 0x000fe400078e0000 */
[----:B------:R-:W-:Y:S02]  /*08c0*/  IMAD R9, R8, R15, R9 ;  /* 0x0000000f08097224 */ /* 0x000fe400078e0209 */
[----:B------:R-:W-:Y:S02]  /*08d0*/  IMAD.MOV.U32 R8, RZ, RZ, R12 ;  /* 0x000000ffff087224 */ /* 0x000fe400078e000c */
[----:B------:R-:W-:-:S04]  /*08e0*/  IMAD.IADD R9, R11, 0x1, R9 ;  /* 0x000000010b097824 */ /* 0x000fc800078e0209 */
[----:B------:R-:W-:Y:S01]  /*08f0*/  IMAD R11, R9, R2, RZ ;  /* 0x00000002090b7224 */ /* 0x000fe200078e02ff */
[----:B------:R-:W-:Y:S01]  /*0900*/  MOV R9, R13 ;  /* 0x0000000d00097202 */ /* 0x000fe20000000f00 */
[----:B0-----:R-:W-:Y:S02]  /*0910*/  IMAD R13, R13, R18, RZ ;  /* 0x000000120d0d7224 */ /* 0x001fe400078e02ff */
[-C--:B------:R-:W-:Y:S02]  /*0920*/  IMAD R11, R3, R10.reuse, R11 ;  /* 0x0000000a030b7224 */ /* 0x080fe400078e020b */
[----:B------:R-:W-:-:S04]  /*0930*/  IMAD.WIDE.U32 R8, R2, R10, R8 ;  /* 0x0000000a02087225 */ /* 0x000fc800078e0008 */
[----:B------:R-:W-:Y:S02]  /*0940*/  IMAD.IADD R9, R9, 0x1, R11 ;  /* 0x0000000109097824 */ /* 0x000fe400078e020b */
[----:B------:R-:W-:-:S04]  /*0950*/  IMAD.WIDE.U32 R10, R8, UR8, R6 ;  /* 0x00000008080a7c25 */ /* 0x000fc8000f8e0006 */
[----:B------:R-:W-:Y:S01]  /*0960*/  IMAD R9, R9, UR8, RZ ;  /* 0x0000000809097c24 */ /* 0x000fe2000f8e02ff */
[----:B------:R-:W-:Y:S01]  /*0970*/  IADD3 R0, P0, R10, UR6, RZ ;  /* 0x000000060a007c10 */ /* 0x000fe2000ff1e0ff */
[C---:B------:R-:W-:Y:S01]  /*0980*/  IMAD R13, R12.reuse, R19, R13 ;  /* 0x000000130c0d7224 */ /* 0x040fe200078e020d */
[----:B------:R-:W-:Y:S01]  /*0990*/  UMOV UR6, URZ ;  /* 0x0000003f00067c82 */ /* 0x000fe20008000000 */
[----:B------:R-:W-:-:S04]  /*09a0*/  IMAD.WIDE.U32 R6, R12, R18, UR4 ;  /* 0x000000040c067e25 */ /* 0x000fc8000f8e0012 */
[----:B------:R-:W-:Y:S01]  /*09b0*/  IMAD R9, R8, UR9, R9 ;  /* 0x0000000908097c24 */ /* 0x000fe2000f8e0209 */
[----:B------:R-:W-:-:S04]  /*09c0*/  IADD3 R31, R7, R13, RZ ;  /* 0x0000000d071f7210 */ /* 0x000fc80007ffe0ff */
[----:B------:R-:W-:Y:S01]  /*09d0*/  IADD3.X R27, R11, UR7, R9, P0, !PT ;  /* 0x000000070b1b7c10 */ /* 0x000fe200087fe409 */
[----:B------:R-:W-:-:S06]  /*09e0*/  UMOV UR7, URZ ;  /* 0x0000003f00077c82 */ /* 0x000fcc0008000000 */
.L_x_10:
[----:B0-----:R-:W0:Y:S01]  /*09f0*/  LDC.64 R12, c[0x0][0x260] ;  /* 0x00009800ff0c7b82 */ /* 0x001e220000000a00 */
[----:B------:R-:W-:Y:S01]  /*0a00*/  IMAD.MOV.U32 R30, RZ, RZ, R6 ;  /* 0x000000ffff1e7224 */ /* 0x000fe200078e0006 */
[----:B------:R-:W-:Y:S01]  /*0a10*/  ULDC.64 UR12, c[0x0][0x220] ;  /* 0x00008800000c7ab9 */ /* 0x000fe20000000a00 */
[----:B------:R-:W-:Y:S01]  /*0a20*/  ULDC.64 UR8, c[0x0][0x228] ;  /* 0x00008a0000087ab9 */ /* 0x000fe20000000a00 */
[----:B------:R-:W-:Y:S01]  /*0a30*/  IMAD.MOV.U32 R32, RZ, RZ, R4 ;  /* 0x000000ffff207224 */ /* 0x000fe200078e0004 */
[----:B------:R-:W-:Y:S01]  /*0a40*/  UMOV UR4, URZ ;  /* 0x0000003f00047c82 */ /* 0x000fe20008000000 */
[----:B------:R-:W-:Y:S02]  /*0a50*/  UMOV UR5, URZ ;  /* 0x0000003f00057c82 */ /* 0x000fe40008000000 */
[----:B-1----:R-:W1:Y:S08]  /*0a60*/  LDC.64 R24, c[0x0][0x238] ;  /* 0x00008e00ff187b82 */ /* 0x002e700000000a00 */
[----:B--2---:R-:W2:Y:S01]  /*0a70*/  LDC.64 R14, c[0x0][0x230] ;  /* 0x00008c00ff0e7b82 */ /* 0x004ea20000000a00 */
[----:B0-----:R-:W-:-:S02]  /*0a80*/  IMAD R10, R12, UR7, RZ ;  /* 0x000000070c0a7c24 */ /* 0x001fc4000f8e02ff */
[----:B------:R-:W-:-:S04]  /*0a90*/  IMAD.WIDE.U32 R8, R12, UR6, R30 ;  /* 0x000000060c087c25 */ /* 0x000fc8000f8e001e */
[----:B------:R-:W-:Y:S01]  /*0aa0*/  IMAD R11, R13, UR6, R10 ;  /* 0x000000060d0b7c24 */ /* 0x000fe2000f8e020a */
[----:B------:R-:W-:Y:S01]  /*0ab0*/  UIADD3 UR6, UP0, UR6, 0x1, URZ ;  /* 0x0000000106067890 */ /* 0x000fe2000ff1e03f */
[----:B-1----:R-:W-:Y:S01]  /*0ac0*/  IADD3 R12, P2, R24, -0x1, RZ ;  /* 0xffffffff180c7810 */ /* 0x002fe20007f5e0ff */
[----:B------:R-:W-:Y:S02]  /*0ad0*/  IMAD R13, R3, UR12, RZ ;  /* 0x0000000c030d7c24 */ /* 0x000fe4000f8e02ff */
[----:B------:R-:W-:Y:S01]  /*0ae0*/  IMAD.IADD R11, R9, 0x1, R11 ;  /* 0x00000001090b7824 */ /* 0x000fe200078e020b */
[----:B------:R-:W-:Y:S01]  /*0af0*/  ISETP.GE.U32.AND P1, PT, R12, 0x3, PT ;  /* 0x000000030c00780c */ /* 0x000fe20003f26070 */
[----:B------:R-:W-:Y:S01]  /*0b00*/  IMAD.MOV.U32 R10, RZ, RZ, R8 ;  /* 0x000000ffff0a7224 */ /* 0x000fe200078e0008 */
[----:B------:R-:W-:Y:S01]  /*0b10*/  UIADD3.X UR7, URZ, UR7, URZ, UP0, !UPT ;  /* 0x000000073f077290 */ /* 0x000fe200087fe43f */
[----:B------:R-:W-:Y:S01]  /*0b20*/  IMAD R13, R2, UR13, R13 ;  /* 0x0000000d020d7c24 */ /* 0x000fe2000f8e020d */
[----:B--2---:R-:W-:Y:S01]  /*0b30*/  ISETP.LE.U32.AND P0, PT, R14, UR6, PT ;  /* 0x000000060e007c0c */ /* 0x004fe2000bf03070 */
[----:B------:R-:W-:Y:S01]  /*0b40*/  IMAD.WIDE.U32 R22, R2, UR12, R10 ;  /* 0x0000000c02167c25 */ /* 0x000fe2000f8e000a */
[----:B------:R-:W-:-:S02]  /*0b50*/  IADD3.X R14, R25, -0x1, RZ, P2, !PT ;  /* 0xffffffff190e7810 */ /* 0x000fc400017fe4ff */
[----:B------:R-:W-:Y:S01]  /*0b60*/  MOV R12, UR7 ;  /* 0x00000007000c7c02 */ /* 0x000fe20008000f00 */
[----:B------:R-:W-:Y:S01]  /*0b70*/  IMAD.IADD R13, R23, 0x1, R13 ;  /* 0x00000001170d7824 */ /* 0x000fe200078e020d */
[----:B------:R-:W-:Y:S02]  /*0b80*/  ISETP.GE.U32.AND.EX P1, PT, R14, RZ, PT, P1 ;  /* 0x000000ff0e00720c */ /* 0x000fe40003f26110 */
[----:B------:R-:W-:Y:S01]  /*0b90*/  ISETP.GE.AND.EX P0, PT, R12, R15, PT, P0 ;  /* 0x0000000f0c00720c */ /* 0x000fe20003f06300 */
[----:B------:R-:W-:Y:S02]  /*0ba0*/  IMAD R35, R13, UR8, RZ ;  /* 0x000000080d237c24 */ /* 0x000fe4000f8e02ff */
[----:B------:R-:W-:-:S04]  /*0bb0*/  IMAD.WIDE.U32 R12, R22, UR8, R32 ;  /* 0x00000008160c7c25 */ /* 0x000fc8000f8e0020 */
[----:B------:R-:W-:-:S04]  /*0bc0*/  IMAD R35, R22, UR9, R35 ;  /* 0x0000000916237c24 */ /* 0x000fc8000f8e0223 */
[----:B------:R-:W-:Y:S05]  /*0bd0*/  @!P1 BRA `(.L_x_7) ;  /* 0x0000000400909947 */ /* 0x000fea0003800000 */
[----:B------:R-:W0:Y:S01]  /*0be0*/  LDC.64 R14, c[0x0][0x268] ;  /* 0x00009a00ff0e7b82 */ /* 0x000e220000000a00 */
[----:B------:R-:W-:Y:S01]  /*0bf0*/  ULDC.64 UR4, c[0x0][0x218] ;  /* 0x0000860000047ab9 */ /* 0x000fe20000000a00 */
[----:B------:R-:W-:Y:S01]  /*0c00*/  LOP3.LUT R19, R24, 0x3, RZ, 0xc0, !PT ;  /* 0x0000000318137812 */ /* 0x000fe200078ec0ff */
[----:B------:R-:W-:-:S03]  /*0c10*/  IMAD.MOV.U32 R41, RZ, RZ, R4 ;  /* 0x000000ffff297224 */ /* 0x000fc600078e0004 */
[----:B------:R-:W-:Y:S02]  /*0c20*/  IADD3 R30, P2, R19, -R24, RZ ;  /* 0x80000018131e7210 */ /* 0x000fe40007f5e0ff */
[----:B------:R-:W1:Y:S03]  /*0c30*/  LDC.64 R38, c[0x0][0x218] ;  /* 0x00008600ff267b82 */ /* 0x000e660000000a00 */
[----:B------:R-:W-:Y:S01]  /*0c40*/  IMAD.X R32, RZ, RZ, ~R25, P2 ;  /* 0x000000ffff207224 */ /* 0x000fe200010e0e19 */
[C---:B0-----:R-:W-:Y:S01]  /*0c50*/  IADD3 R18, P1, R14.reuse, UR4, RZ ;  /* 0x000000040e127c10 */ /* 0x041fe2000ff3e0ff */
[C---:B------:R-:W-:Y:S01]  /*0c60*/  IMAD R37, R15.reuse, 0x3, RZ ;  /* 0x000000030f257824 */ /* 0x040fe200078e02ff */
[----:B------:R-:W-:Y:S01]  /*0c70*/  LEA R20, P3, R14, UR4, 0x1 ;  /* 0x000000040e147c11 */ /* 0x000fe2000f8608ff */
[----:B------:R-:W-:Y:S01]  /*0c80*/  UMOV UR4, URZ ;  /* 0x0000003f00047c82 */ /* 0x000fe20008000000 */
[----:B------:R-:W-:-:S02]  /*0c90*/  IADD3.X R19, R15, UR5, RZ, P1, !PT ;  /* 0x000000050f137c10 */ /* 0x000fc40008ffe4ff */
[C---:B------:R-:W-:Y:S01]  /*0ca0*/  LEA.HI.X R21, R14.reuse, UR5, R15, 0x1, P3 ;  /* 0x000000050e157c11 */ /* 0x040fe200098f0c0f */
[----:B------:R-:W-:Y:S01]  /*0cb0*/  UMOV UR5, URZ ;  /* 0x0000003f00057c82 */ /* 0x000fe20008000000 */
[----:B-1----:R-:W-:Y:S01]  /*0cc0*/  IMAD.WIDE.U32 R16, R14, 0x3, R38 ;  /* 0x000000030e107825 */ /* 0x002fe200078e0026 */
[----:B------:R-:W-:-:S03]  /*0cd0*/  ISETP.GE.U32.AND P1, PT, R8, UR12, PT ;  /* 0x0000000c08007c0c */ /* 0x000fc6000bf26070 */
[----:B------:R-:W-:Y:S01]  /*0ce0*/  IMAD.IADD R37, R17, 0x1, R37 ;  /* 0x0000000111257824 */ /* 0x000fe200078e0225 */
[----:B------:R-:W-:Y:S01]  /*0cf0*/  MOV R36, R16 ;  /* 0x0000001000247202 */ /* 0x000fe20000000f00 */
[----:B------:R-:W-:Y:S01]  /*0d00*/  IMAD.WIDE.U32 R16, R22, UR8, R38 ;  /* 0x0000000816107c25 */ /* 0x000fe2000f8e0026 */
[----:B------:R-:W-:Y:S02]  /*0d10*/  SHF.L.U64.HI R38, R14, 0x2, R15 ;  /* 0x000000020e267819 */ /* 0x000fe4000001020f */
[----:B------:R-:W-:Y:S01]  /*0d20*/  ISETP.GE.AND.EX P1, PT, R11, UR13, PT, P1 ;  /* 0x0000000d0b007c0c */ /* 0x000fe2000bf26310 */
[C---:B------:R-:W-:Y:S01]  /*0d30*/  IMAD.WIDE.U32 R18, R22.reuse, UR8, R18 ;  /* 0x0000000816127c25 */ /* 0x040fe2000f8e0012 */
[----:B------:R-:W-:Y:S01]  /*0d40*/  IADD3 R40, R35, R17, RZ ;  /* 0x0000001123287210 */ /* 0x000fe20007ffe0ff */
[----:B------:R-:W-:Y:S02]  /*0d50*/  ULDC.64 UR12, c[0x0][0x278] ;  /* 0x00009e00000c7ab9 */ /* 0x000fe40000000a00 */
[----:B------:R-:W-:-:S04]  /*0d60*/  IMAD.WIDE.U32 R20, R22, UR8, R20 ;  /* 0x0000000816147c25 */ /* 0x000fc8000f8e0014 */
[----:B------:R-:W-:Y:S01]  /*0d70*/  IMAD.WIDE.U32 R22, R22, UR8, R36 ;  /* 0x0000000816167c25 */ /* 0x000fe2000f8e0024 */
[----:B------:R-:W-:-:S03]  /*0d80*/  ULDC.64 UR8, c[0x0][0x228] ;  /* 0x00008a0000087ab9 */ /* 0x000fc60000000a00 */
[----:B------:R-:W-:Y:S02]  /*0d90*/  IMAD.MOV.U32 R39, RZ, RZ, R33 ;  /* 0x000000ffff277224 */ /* 0x000fe400078e0021 */
[C---:B------:R-:W-:Y:S02]  /*0da0*/  IMAD.IADD R42, R35.reuse, 0x1, R19 ;  /* 0x00000001232a7824 */ /* 0x040fe400078e0213 */
[C---:B------:R-:W-:Y:S02]  /*0db0*/  IMAD.IADD R44, R35.reuse, 0x1, R21 ;  /* 0x00000001232c7824 */ /* 0x040fe400078e0215 */
[----:B------:R-:W-:-:S07]  /*0dc0*/  IMAD.IADD R34, R35, 0x1, R23 ;  /* 0x0000000123227824 */ /* 0x000fce00078e0217 */
.L_x_8:
[----:B0-----:R-:W-:Y:S01]  /*0dd0*/  LOP3.LUT R15, R39, R11, RZ, 0xfc, !PT ;  /* 0x0000000b270f7212 */ /* 0x001fe200078efcff */
[----:B------:R-:W0:Y:S01]  /*0de0*/  LDC.64 R24, c[0x0][0x268] ;  /* 0x00009a00ff187b82 */ /* 0x000e220000000a00 */
[----:B------:R-:W-:Y:S02]  /*0df0*/  ISETP.GE.U32.AND P3, PT, R41, UR8, PT ;  /* 0x0000000829007c0c */ /* 0x000fe4000bf66070 */
[----:B------:R-:W-:Y:S02]  /*0e00*/  ISETP.LT.OR P2, PT, R15, RZ, P1 ;  /* 0x000000ff0f00720c */ /* 0x000fe40000f41670 */
[----:B------:R-:W-:Y:S02]  /*0e10*/  PRMT R43, RZ, 0x7610, R43 ;  /* 0x00007610ff2b7816 */ /* 0x000fe4000000002b */
[----:B------:R-:W-:-:S13]  /*0e20*/  ISETP.GE.OR.EX P2, PT, R39, UR9, P2, P3 ;  /* 0x0000000927007c0c */ /* 0x000fda0009746730 */
[----:B------:R-:W-:-:S04]  /*0e30*/  @!P2 IADD3 R36, P3, R41, R16, RZ ;  /* 0x000000102924a210 */ /* 0x000fc80007f7e0ff */
[----:B------:R-:W-:-:S05]  /*0e40*/  @!P2 IADD3.X R37, R39, R40, RZ, P3, !PT ;  /* 0x000000282725a210 */ /* 0x000fca0001ffe4ff */
[----:B------:R1:W2:Y:S01]  /*0e50*/  @!P2 LDG.E.U8 R43, desc[UR10][R36.64] ;  /* 0x0000000a242ba981 */ /* 0x0002a2000c1e1100 */
[----:B0-----:R-:W-:-:S04]  /*0e60*/  IADD3 R15, P2, R41, R24, RZ ;  /* 0x00000018290f7210 */ /* 0x001fc80007f5e0ff */
[----:B------:R-:W-:Y:S01]  /*0e70*/  ISETP.GE.U32.AND P3, PT, R15, UR8, PT ;  /* 0x000000080f007c0c */ /* 0x000fe2000bf66070 */
[----:B------:R-:W-:Y:S02]  /*0e80*/  IMAD.X R45, R39, 0x1, R25, P2 ;  /* 0x00000001272d7824 */ /* 0x000fe400010e0619 */
[----:B-1----:R-:W-:-:S03]  /*0e90*/  IMAD.MOV.U32 R36, RZ, RZ, R0 ;  /* 0x000000ffff247224 */ /* 0x002fc600078e0000 */
[----:B------:R-:W-:Y:S01]  /*0ea0*/  LOP3.LUT R15, R45, R11, RZ, 0xfc, !PT ;  /* 0x0000000b2d0f7212 */ /* 0x000fe200078efcff */
[----:B------:R-:W-:Y:S02]  /*0eb0*/  IMAD.MOV.U32 R37, RZ, RZ, R27 ;  /* 0x000000ffff257224 */ /* 0x000fe400078e001b */
[----:B------:R-:W0:Y:S01]  /*0ec0*/  LDC.64 R26, c[0x0][0x270] ;  /* 0x00009c00ff1a7b82 */ /* 0x000e220000000a00 */
[----:B------:R-:W-:Y:S02]  /*0ed0*/  ISETP.LT.OR P2, PT, R15, RZ, P1 ;  /* 0x000000ff0f00720c */ /* 0x000fe40000f41670 */
[----:B------:R-:W-:Y:S02]  /*0ee0*/  PRMT R15, RZ, 0x7610, R15 ;  /* 0x00007610ff0f7816 */ /* 0x000fe4000000000f */
[----:B------:R-:W-:-:S13]  /*0ef0*/  ISETP.GE.OR.EX P2, PT, R45, UR9, P2, P3 ;  /* 0x000000092d007c0c */ /* 0x000fda0009746730 */
[----:B------:R-:W-:-:S04]  /*0f00*/  @!P2 IADD3 R46, P3, R41, R18, RZ ;  /* 0x00000012292ea210 */ /* 0x000fc80007f7e0ff */
[----:B------:R-:W-:Y:S01]  /*0f10*/  @!P2 IADD3.X R47, R39, R42, RZ, P3, !PT ;  /* 0x0000002a272fa210 */ /* 0x000fe20001ffe4ff */
[----:B0-----:R-:W-:Y:S01]  /*0f20*/  IMAD R0, R26, UR13, RZ ;  /* 0x0000000d1a007c24 */ /* 0x001fe2000f8e02ff */
[----:B--2---:R0:W-:Y:S04]  /*0f30*/  STG.E.U8 desc[UR10][R36.64], R43 ;  /* 0x0000002b24007986 */ /* 0x0041e8000c10110a */
[----:B------:R1:W2:Y:S01]  /*0f40*/  @!P2 LDG.E.U8 R15, desc[UR10][R46.64] ;  /* 0x0000000a2e0fa981 */ /* 0x0002a2000c1e1100 */
[----:B------:R-:W-:Y:S01]  /*0f50*/  IMAD R27, R27, UR12, R0 ;  /* 0x0000000c1b1b7c24 */ /* 0x000fe2000f8e0200 */
[----:B------:R-:W-:Y:S01]  /*0f60*/  LEA R0, P2, R24, R41, 0x1 ;  /* 0x0000002918007211 */ /* 0x000fe200078408ff */
[----:B------:R-:W-:-:S03]  /*0f70*/  IMAD.WIDE.U32 R48, R26, UR12, R36 ;  /* 0x0000000c1a307c25 */ /* 0x000fc6000f8e0024 */
[----:B------:R-:W-:Y:S01]  /*0f80*/  ISETP.GE.U32.AND P3, PT, R0, UR8, PT ;  /* 0x0000000800007c0c */ /* 0x000fe2000bf66070 */
[----:B------:R-:W-:Y:S01]  /*0f90*/  IMAD.IADD R49, R49, 0x1, R27 ;  /* 0x0000000131317824 */ /* 0x000fe200078e021b */
[----:B0-----:R-:W-:Y:S02]  /*0fa0*/  LEA.HI.X R37, R24, R39, R25, 0x1, P2 ;  /* 0x0000002718257211 */ /* 0x001fe400010f0c19 */
[----:B------:R-:W-:Y:S02]  /*0fb0*/  PRMT R43, RZ, 0x7610, R43 ;  /* 0x00007610ff2b7816 */ /* 0x000fe4000000002b */
[----:B------:R-:W-:-:S04]  /*0fc0*/  LOP3.LUT R0, R37, R11, RZ, 0xfc, !PT ;  /* 0x0000000b25007212 */ /* 0x000fc800078efcff */
[----:B------:R-:W-:-:S04]  /*0fd0*/  ISETP.LT.OR P2, PT, R0, RZ, P1 ;  /* 0x000000ff0000720c */ /* 0x000fc80000f41670 */
[----:B------:R-:W-:-:S13]  /*0fe0*/  ISETP.GE.OR.EX P2, PT, R37, UR9, P2, P3 ;  /* 0x0000000925007c0c */ /* 0x000fda0009746730 */
[----:B-1----:R-:W-:-:S05]  /*0ff0*/  @!P2 IADD3 R46, P3, R41, R20, RZ ;  /* 0x00000014292ea210 */ /* 0x002fca0007f7e0ff */
[----:B------:R-:W-:Y:S01]  /*1000*/  @!P2 IMAD.X R47, R39, 0x1, R44, P3 ;  /* 0x00000001272fa824 */ /* 0x000fe200018e062c */
[----:B--2---:R0:W-:Y:S04]  /*1010*/  STG.E.U8 desc[UR10][R48.64], R15 ;  /* 0x0000000f30007986 */ /* 0x0041e8000c10110a */
[----:B------:R1:W2:Y:S01]  /*1020*/  @!P2 LDG.E.U8 R43, desc[UR10][R46.64] ;  /* 0x0000000a2e2ba981 */ /* 0x0002a2000c1e1100 */
[----:B------:R-:W-:-:S04]  /*1030*/  IMAD.WIDE.U32 R36, R26, UR12, R48 ;  /* 0x0000000c1a247c25 */ /* 0x000fc8000f8e0030 */
[----:B------:R-:W-:Y:S02]  /*1040*/  IMAD.IADD R37, R27, 0x1, R37 ;  /* 0x000000011b257824 */ /* 0x000fe400078e0225 */
[----:B0-----:R-:W-:Y:S01]  /*1050*/  IMAD R15, R25, 0x3, RZ ;  /* 0x00000003190f7824 */ /* 0x001fe200078e02ff */
[----:B-1----:R-:W-:Y:S01]  /*1060*/  MOV R46, R41 ;  /* 0x00000029002e7202 */ /* 0x002fe20000000f00 */
[----:B------:R-:W-:-:S04]  /*1070*/  IMAD.MOV.U32 R47, RZ, RZ, R39 ;  /* 0x000000ffff2f7224 */ /* 0x000fc800078e0027 */
[----:B------:R-:W-:-:S04]  /*1080*/  IMAD.WIDE.U32 R48, R24, 0x3, R46 ;  /* 0x0000000318307825 */ /* 0x000fc800078e002e */
[----:B------:R-:W-:Y:S01]  /*1090*/  IMAD.IADD R15, R15, 0x1, R49 ;  /* 0x000000010f0f7824 */ /* 0x000fe200078e0231 */
[----:B------:R-:W-:-:S04]  /*10a0*/  ISETP.GE.U32.AND P3, PT, R48, UR8, PT ;  /* 0x0000000830007c0c */ /* 0x000fc8000bf66070 */
[----:B------:R-:W-:-:S04]  /*10b0*/  LOP3.LUT R0, R15, R11, RZ, 0xfc, !PT ;  /* 0x0000000b0f007212 */ /* 0x000fc800078efcff */
[----:B------:R-:W-:-:S04]  /*10c0*/  ISETP.LT.OR P2, PT, R0, RZ, P1 ;  /* 0x000000ff0000720c */ /* 0x000fc80000f41670 */
[----:B------:R-:W-:Y:S02]  /*10d0*/  ISETP.GE.OR.EX P2, PT, R15, UR9, P2, P3 ;  /* 0x000000090f007c0c */ /* 0x000fe40009746730 */
[----:B------:R-:W-:-:S11]  /*10e0*/  PRMT R15, RZ, 0x7610, R15 ;  /* 0x00007610ff0f7816 */ /* 0x000fd6000000000f */
[----:B------:R-:W-:-:S05]  /*10f0*/  @!P2 IADD3 R46, P3, R41, R22, RZ ;  /* 0x00000016292ea210 */ /* 0x000fca0007f7e0ff */
[----:B------:R-:W-:Y:S01]  /*1100*/  @!P2 IMAD.X R47, R39, 0x1, R34, P3 ;  /* 0x00000001272fa824 */ /* 0x000fe200018e0622 */
[----:B--2---:R0:W-:Y:S04]  /*1110*/  STG.E.U8 desc[UR10][R36.64], R43 ;  /* 0x0000002b24007986 */ /* 0x0041e8000c10110a */
[----:B------:R-:W2:Y:S01]  /*1120*/  @!P2 LDG.E.U8 R15, desc[UR10][R46.64] ;  /* 0x0000000a2e0fa981 */ /* 0x000ea2000c1e1100 */
[----:B------:R-:W-:Y:S01]  /*1130*/  IMAD.WIDE.U32 R24, R26, UR12, R36 ;  /* 0x0000000c1a187c25 */ /* 0x000fe2000f8e0024 */
[----:B------:R-:W-:-:S04]  /*1140*/  UIADD3 UR4, UP0, UR4, 0x4, URZ ;  /* 0x0000000404047890 */ /* 0x000fc8000ff1e03f */
[----:B------:R-:W-:Y:S01]  /*1150*/  IADD3 R25, R27, R25, RZ ;  /* 0x000000191b197210 */ /* 0x000fe20007ffe0ff */
[----:B------:R-:W-:Y:S01]  /*1160*/  UIADD3.X UR5, URZ, UR5, URZ, UP0, !UPT ;  /* 0x000000053f057290 */ /* 0x000fe200087fe43f */
[----:B------:R-:W-:Y:S01]  /*1170*/  IADD3 R0, P3, R30, UR4, RZ ;  /* 0x000000041e007c10 */ /* 0x000fe2000ff7e0ff */
[----:B0-----:R-:W-:-:S03]  /*1180*/  IMAD.WIDE.U32 R36, R26, UR12, R24 ;  /* 0x0000000c1a247c25 */ /* 0x001fc6000f8e0018 */
[----:B------:R-:W-:Y:S02]  /*1190*/  ISETP.NE.U32.AND P2, PT, R0, RZ, PT ;  /* 0x000000ff0000720c */ /* 0x000fe40003f45070 */
[----:B------:R-:W-:Y:S01]  /*11a0*/  IADD3.X R0, R32, UR5, RZ, P3, !PT ;  /* 0x0000000520007c10 */ /* 0x000fe20009ffe4ff */
[----:B------:R-:W-:Y:S01]  /*11b0*/  IMAD.IADD R27, R27, 0x1, R37 ;  /* 0x000000011b1b7824 */ /* 0x000fe200078e0225 */
[----:B------:R-:W-:Y:S02]  /*11c0*/  LEA R41, P3, R14, R41, 0x2 ;  /* 0x000000290e297211 */ /* 0x000fe400078610ff */
[----:B------:R-:W-:Y:S01]  /*11d0*/  ISETP.NE.AND.EX P2, PT, R0, RZ, PT, P2 ;  /* 0x000000ff0000720c */ /* 0x000fe20003f45320 */
[----:B------:R-:W-:Y:S01]  /*11e0*/  IMAD.MOV.U32 R0, RZ, RZ, R36 ;  /* 0x000000ffff007224 */ /* 0x000fe200078e0024 */
[----:B------:R-:W-:Y:S01]  /*11f0*/  IADD3.X R39, R39, R38, RZ, P3, !PT ;  /* 0x0000002627277210 */ /* 0x000fe20001ffe4ff */
[----:B--2---:R0:W-:Y:S10]  /*1200*/  STG.E.U8 desc[UR10][R24.64], R15 ;  /* 0x0000000f18007986 */ /* 0x0041f4000c10110a */
[----:B------:R-:W-:Y:S05]  /*1210*/  @P2 BRA `(.L_x_8) ;  /* 0xfffffff800ec2947 */ /* 0x000fea000383ffff */
.L_x_7:
[----:B------:R-:W1:Y:S01]  /*1220*/  LDC R18, c[0x0][0x238] ;  /* 0x00008e00ff127b82 */ /* 0x000e620000000800 */
[----:B------:R-:W-:Y:S01]  /*1230*/  IMAD.IADD R35, R13, 0x1, R35 ;  /* 0x000000010d237824 */ /* 0x000fe200078e0223 */
[----:B-1----:R-:W-:-:S04]  /*1240*/  LOP3.LUT R18, R18, 0x3, RZ, 0xc0, !PT ;  /* 0x0000000312127812 */ /* 0x002fc800078ec0ff */
[----:B------:R-:W-:-:S04]  /*1250*/  ISETP.NE.U32.AND P1, PT, R18, RZ, PT ;  /* 0x000000ff1200720c */ /* 0x000fc80003f25070 */
[----:B------:R-:W-:-:S13]  /*1260*/  ISETP.NE.AND.EX P1, PT, RZ, RZ, PT, P1 ;  /* 0x000000ffff00720c */ /* 0x000fda0003f25310 */
[----:B------:R-:W-:Y:S05]  /*1270*/  @!P1 BRA `(.L_x_9) ;  /* 0x0000000400349947 */ /* 0x000fea0003800000 */
[----:B0-----:R-:W0:Y:S01]  /*1280*/  LDC.64 R14, c[0x0][0x268] ;  /* 0x00009a00ff0e7b82 */ /* 0x001e220000000a00 */
[----:B------:R-:W-:Y:S01]  /*1290*/  IMAD.MOV.U32 R32, RZ, RZ, R4 ;  /* 0x000000ffff207224 */ /* 0x000fe200078e0004 */
[----:B------:R-:W-:Y:S01]  /*12a0*/  ULDC.64 UR12, c[0x0][0x220] ;  /* 0x00008800000c7ab9 */ /* 0x000fe20000000a00 */
[----:B------:R-:W-:Y:S02]  /*12b0*/  PRMT R19, RZ, 0x7610, R19 ;  /* 0x00007610ff137816 */ /* 0x000fe40000000013 */
[----:B------:R-:W-:-:S04]  /*12c0*/  ISETP.GE.U32.AND P1, PT, R8, UR12, PT ;  /* 0x0000000c08007c0c */ /* 0x000fc8000bf26070 */
[----:B------:R-:W-:Y:S01]  /*12d0*/  ISETP.GE.AND.EX P1, PT, R11, UR13, PT, P1 ;  /* 0x0000000d0b007c0c */ /* 0x000fe2000bf26310 */
[----:B------:R-:W-:Y:S01]  /*12e0*/  ULDC.64 UR12, c[0x0][0x278] ;  /* 0x00009e00000c7ab9 */ /* 0x000fe20000000a00 */
[C---:B0-----:R-:W-:Y:S02]  /*12f0*/  IMAD R20, R14.reuse, UR5, RZ ;  /* 0x000000050e147c24 */ /* 0x041fe4000f8e02ff */
[----:B------:R-:W-:-:S04]  /*1300*/  IMAD.WIDE.U32 R16, R14, UR4, R32 ;  /* 0x000000040e107c25 */ /* 0x000fc8000f8e0020 */
[----:B------:R-:W-:Y:S01]  /*1310*/  IMAD R23, R15, UR4, R20 ;  /* 0x000000040f177c24 */ /* 0x000fe2000f8e0214 */
[----:B------:R-:W-:-:S04]  /*1320*/  ISETP.GE.U32.AND P3, PT, R16, UR8, PT ;  /* 0x0000000810007c0c */ /* 0x000fc8000bf66070 */
[----:B------:R-:W-:-:S04]  /*1330*/  IADD3 R9, R17, R23, RZ ;  /* 0x0000001711097210 */ /* 0x000fc80007ffe0ff */
[----:B------:R-:W-:-:S04]  /*1340*/  LOP3.LUT R8, R9, R11, RZ, 0xfc, !PT ;  /* 0x0000000b09087212 */ /* 0x000fc800078efcff */
[----:B------:R-:W-:-:S04]  /*1350*/  ISETP.LT.OR P2, PT, R8, RZ, P1 ;  /* 0x000000ff0800720c */ /* 0x000fc80000f41670 */
[----:B------:R-:W-:-:S13]  /*1360*/  ISETP.GE.OR.EX P2, PT, R9, UR9, P2, P3 ;  /* 0x0000000909007c0c */ /* 0x000fda0009746730 */
[----:B------:R-:W0:Y:S01]  /*1370*/  @!P2 LDC.64 R20, c[0x0][0x218] ;  /* 0x00008600ff14ab82 */ /* 0x000e220000000a00 */
[----:B------:R-:W-:-:S04]  /*1380*/  @!P2 IMAD.MOV.U32 R34, RZ, RZ, R12 ;  /* 0x000000ffff22a224 */ /* 0x000fc800078e000c */
[----:B------:R-:W-:-:S03]  /*1390*/  @!P2 IMAD.WIDE.U32 R8, R14, UR4, R34 ;  /* 0x000000040e08ac25 */ /* 0x000fc6000f8e0022 */
[----:B0-----:R-:W-:-:S04]  /*13a0*/  @!P2 IADD3 R20, P3, R8, R20, RZ ;  /* 0x000000140814a210 */ /* 0x001fc80007f7e0ff */
[----:B------:R-:W-:Y:S02]  /*13b0*/  @!P2 IADD3.X R21, R21, R23, R9, P3, !PT ;  /* 0x000000171515a210 */ /* 0x000fe40001ffe409 */
[----:B------:R-:W0:Y:S03]  /*13c0*/  LDC.64 R8, c[0x0][0x270] ;  /* 0x00009c00ff087b82 */ /* 0x000e260000000a00 */
[----:B------:R-:W2:Y:S01]  /*13d0*/  @!P2 LDG.E.U8 R19, desc[UR10][R20.64] ;  /* 0x0000000a1413a981 */ /* 0x000ea2000c1e1100 */
[----:B------:R-:W-:Y:S01]  /*13e0*/  ISETP.NE.U32.AND P2, PT, R18, 0x1, PT ;  /* 0x000000011200780c */ /* 0x000fe20003f45070 */
[----:B------:R-:W-:-:S03]  /*13f0*/  IMAD.MOV.U32 R26, RZ, RZ, R0 ;  /* 0x000000ffff1a7224 */ /* 0x000fc600078e0000 */
[----:B------:R-:W-:Y:S01]  /*1400*/  ISETP.NE.AND.EX P2, PT, RZ, RZ, PT, P2 ;  /* 0x000000ffff00720c */ /* 0x000fe20003f45320 */
[C---:B0-----:R-:W-:Y:S02]  /*1410*/  IMAD R22, R8.reuse, UR13, RZ ;  /* 0x0000000d08167c24 */ /* 0x041fe4000f8e02ff */
[----:B------:R-:W-:Y:S01]  /*1420*/  IMAD.WIDE.U32 R16, R8, UR12, RZ ;  /* 0x0000000c08107c25 */ /* 0x000fe2000f8e00ff */
[----:B------:R-:W-:-:S03]  /*1430*/  MOV R8, R0 ;  /* 0x0000000000087202 */ /* 0x000fc60000000f00 */
[----:B------:R-:W-:Y:S01]  /*1440*/  IMAD R9, R9, UR12, R22 ;  /* 0x0000000c09097c24 */ /* 0x000fe2000f8e0216 */
[----:B------:R-:W-:-:S03]  /*1450*/  IADD3 R0, P3, R0, R16, RZ ;  /* 0x0000001000007210 */ /* 0x000fc60007f7e0ff */
[----:B------:R-:W-:Y:S02]  /*1460*/  IMAD.IADD R37, R9, 0x1, R17 ;  /* 0x0000000109257824 */ /* 0x000fe400078e0211 */
[----:B------:R-:W-:Y:S01]  /*1470*/  IMAD.MOV.U32 R9, RZ, RZ, R27 ;  /* 0x000000ffff097224 */ /* 0x000fe200078e001b */
[----:B--2---:R0:W-:Y:S02]  /*1480*/  STG.E.U8 desc[UR10][R26.64], R19 ;  /* 0x000000131a007986 */ /* 0x0041e4000c10110a */
[----:B0-----:R-:W-:Y:S01]  /*1490*/  IADD3.X R27, R37, R27, RZ, P3, !PT ;  /* 0x0000001b251b7210 */ /* 0x001fe20001ffe4ff */
[----:B------:R-:W-:Y:S06]  /*14a0*/  @!P2 BRA `(.L_x_9) ;  /* 0x0000000000a8a947 */ /* 0x000fec0003800000 */
[----:B------:R-:W0:Y:S02]  /*14b0*/  LDC.64 R20, c[0x0][0x268] ;  /* 0x00009a00ff147b82 */ /* 0x000e240000000a00 */
[----:B0-----:R-:W-:-:S04]  /*14c0*/  IMAD.WIDE.U32 R24, R14, UR4, R20 ;  /* 0x000000040e187c25 */ /* 0x001fc8000f8e0014 */
[----:B------:R-:W-:Y:S01]  /*14d0*/  IMAD.IADD R26, R23, 0x1, R25 ;  /* 0x00000001171a7824 */ /* 0x000fe200078e0219 */
[----:B------:R-:W-:-:S04]  /*14e0*/  IADD3 R20, P2, R4, R24, RZ ;  /* 0x0000001804147210 */ /* 0x000fc80007f5e0ff */
[----:B------:R-:W-:Y:S01]  /*14f0*/  ISETP.GE.U32.AND P3, PT, R20, UR8, PT ;  /* 0x0000000814007c0c */ /* 0x000fe2000bf66070 */
[----:B------:R-:W-:-:S05]  /*1500*/  IMAD.X R19, R26, 0x1, R33, P2 ;  /* 0x000000011a137824 */ /* 0x000fca00010e0621 */
[----:B------:R-:W-:-:S04]  /*1510*/  LOP3.LUT R0, R19, R11, RZ, 0xfc, !PT ;  /* 0x0000000b13007212 */ /* 0x000fc800078efcff */
[----:B------:R-:W-:-:S04]  /*1520*/  ISETP.LT.OR P2, PT, R0, RZ, P1 ;  /* 0x000000ff0000720c */ /* 0x000fc80000f41670 */
[----:B------:R-:W-:Y:S02]  /*1530*/  ISETP.GE.OR.EX P2, PT, R19, UR9, P2, P3 ;  /* 0x0000000913007c0c */ /* 0x000fe40009746730 */
[----:B------:R-:W-:-:S11]  /*1540*/  PRMT R19, RZ, 0x7610, R19 ;  /* 0x00007610ff137816 */ /* 0x000fd60000000013 */
[----:B------:R-:W0:Y:S02]  /*1550*/  @!P2 LDC.64 R20, c[0x0][0x218] ;  /* 0x00008600ff14ab82 */ /* 0x000e240000000a00 */
[----:B0-----:R-:W-:-:S04]  /*1560*/  @!P2 IADD3 R20, P3, P4, R12, R20, R24 ;  /* 0x000000140c14a210 */ /* 0x001fc80007c7e018 */
[----:B------:R-:W-:-:S05]  /*1570*/  @!P2 IADD3.X R21, R35, R21, R26, P3, P4 ;  /* 0x000000152315a210 */ /* 0x000fca0001fe841a */
[----:B------:R-:W2:Y:S01]  /*1580*/  @!P2 LDG.E.U8 R19, desc[UR10][R20.64] ;  /* 0x0000000a1413a981 */ /* 0x000ea2000c1e1100 */
[----:B------:R-:W-:Y:S02]  /*1590*/  IADD3 R22, P2, R8, R16, RZ ;  /* 0x0000001008167210 */ /* 0x000fe40007f5e0ff */
[----:B------:R-:W-:Y:S02]  /*15a0*/  LEA R0, P3, R16, R8, 0x1 ;  /* 0x0000000810007211 */ /* 0x000fe400078608ff */
[-C--:B------:R-:W-:Y:S02]  /*15b0*/  IADD3.X R23, R37, R9.reuse, RZ, P2, !PT ;  /* 0x0000000925177210 */ /* 0x080fe400017fe4ff */
[----:B------:R-:W-:Y:S02]  /*15c0*/  ISETP.NE.U32.AND P2, PT, R18, 0x2, PT ;  /* 0x000000021200780c */ /* 0x000fe40003f45070 */
[----:B------:R-:W-:Y:S02]  /*15d0*/  LEA.HI.X R27, R16, R9, R37, 0x1, P3 ;  /* 0x00000009101b7211 */ /* 0x000fe400018f0c25 */
[----:B------:R-:W-:Y:S01]  /*15e0*/  ISETP.NE.AND.EX P2, PT, RZ, RZ, PT, P2 ;  /* 0x000000ffff00720c */ /* 0x000fe20003f45320 */
[----:B--2---:R1:W-:-:S12]  /*15f0*/  STG.E.U8 desc[UR10][R22.64], R19 ;  /* 0x0000001316007986 */ /* 0x0043d8000c10110a */
[----:B------:R-:W-:Y:S05]  /*1600*/  @!P2 BRA `(.L_x_9) ;  /* 0x000000000050a947 */ /* 0x000fea0003800000 */
[----:B------:R-:W-:-:S05]  /*1610*/  IADD3 R25, P2, R24, R14, RZ ;  /* 0x0000000e18197210 */ /* 0x000fca0007f5e0ff */
[--C-:B------:R-:W-:Y:S01]  /*1620*/  IMAD.X R26, R26, 0x1, R15.reuse, P2 ;  /* 0x000000011a1a7824 */ /* 0x100fe200010e060f */
[----:B------:R-:W-:Y:S02]  /*1630*/  IADD3 R14, P2, R25, R4, RZ ;  /* 0x00000004190e7210 */ /* 0x000fe40007f5e0ff */
[----:B------:R-:W-:-:S03]  /*1640*/  PRMT R15, RZ, 0x7610, R15 ;  /* 0x00007610ff0f7816 */ /* 0x000fc6000000000f */
[----:B------:R-:W-:Y:S01]  /*1650*/  IMAD.X R13, R26, 0x1, R33, P2 ;  /* 0x000000011a0d7824 */ /* 0x000fe200010e0621 */
[----:B------:R-:W-:-:S04]  /*1660*/  ISETP.GE.U32.AND P2, PT, R14, UR8, PT ;  /* 0x000000080e007c0c */ /* 0x000fc8000bf46070 */
[----:B------:R-:W-:-:S04]  /*1670*/  LOP3.LUT R10, R13, R11, RZ, 0xfc, !PT ;  /* 0x0000000b0d0a7212 */ /* 0x000fc800078efcff */
[----:B------:R-:W-:-:S04]  /*1680*/  ISETP.LT.OR P1, PT, R10, RZ, P1 ;  /* 0x000000ff0a00720c */ /* 0x000fc80000f21670 */
[----:B------:R-:W-:-:S13]  /*1690*/  ISETP.GE.OR.EX P1, PT, R13, UR9, P1, P2 ;  /* 0x000000090d007c0c */ /* 0x000fda0008f26720 */
[----:B------:R-:W0:Y:S02]  /*16a0*/  @!P1 LDC.64 R10, c[0x0][0x218] ;  /* 0x00008600ff0a9b82 */ /* 0x000e240000000a00 */
[----:B0-----:R-:W-:-:S04]  /*16b0*/  @!P1 IADD3 R12, P2, P3, R12, R10, R25 ;  /* 0x0000000a0c0c9210 */ /* 0x001fc80007b5e019 */
[----:B------:R-:W-:-:S05]  /*16c0*/  @!P1 IADD3.X R13, R35, R11, R26, P2, P3 ;  /* 0x0000000b230d9210 */ /* 0x000fca00017e641a */
[----:B------:R-:W2:Y:S01]  /*16d0*/  @!P1 LDG.E.U8 R15, desc[UR10][R12.64] ;  /* 0x0000000a0c0f9981 */ /* 0x000ea2000c1e1100 */
[----:B------:R-:W-:Y:S01]  /*16e0*/  MOV R10, R0 ;  /* 0x00000000000a7202 */ /* 0x000fe20000000f00 */
[----:B------:R-:W-:Y:S02]  /*16f0*/  IMAD.MOV.U32 R11, RZ, RZ, R27 ;  /* 0x000000ffff0b7224 */ /* 0x000fe400078e001b */
[----:B------:R-:W-:-:S04]  /*1700*/  IMAD.WIDE.U32 R8, R16, 0x3, R8 ;  /* 0x0000000310087825 */ /* 0x000fc800078e0008 */
[----:B------:R-:W-:Y:S01]  /*1710*/  IMAD R27, R37, 0x3, RZ ;  /* 0x00000003251b7824 */ /* 0x000fe200078e02ff */
[----:B------:R-:W-:-:S03]  /*1720*/  MOV R0, R8 ;  /* 0x0000000800007202 */ /* 0x000fc60000000f00 */
[----:B------:R-:W-:Y:S01]  /*1730*/  IMAD.IADD R27, R9, 0x1, R27 ;  /* 0x00000001091b7824 */ /* 0x000fe200078e021b */
[----:B--2---:R2:W-:Y:S06]  /*1740*/  STG.E.U8 desc[UR10][R10.64], R15 ;  /* 0x0000000f0a007986 */ /* 0x0045ec000c10110a */
.L_x_9:
[----:B------:R-:W-:Y:S05]  /*1750*/  @!P0 BRA `(.L_x_10) ;  /* 0xfffffff000a48947 */ /* 0x000fea000383ffff */
.L_x_6:
[----:B------:R-:W-:Y:S01]  /*1760*/  ULDC UR4, c[0x0][0x0] ;  /* 0x0000000000047ab9 */ /* 0x000fe20000000800 */
[----:B------:R-:W3:Y:S02]  /*1770*/  LDC R0, c[0x0][0xc] ;  /* 0x00000300ff007b82 */ /* 0x000ee40000000800 */
[----:B---3--:R-:W-:Y:S01]  /*1780*/  IMAD R3, R0, UR4, RZ ;  /* 0x0000000400037c24 */ /* 0x008fe2000f8e02ff */
[----:B------:R-:W-:-:S04]  /*1790*/  ULDC.64 UR4, c[0x0][0x210] ;  /* 0x0000840000047ab9 */ /* 0x000fc80000000a00 */
[----:B------:R-:W-:-:S05]  /*17a0*/  IADD3 R28, P0, R3, R28, RZ ;  /* 0x0000001c031c7210 */ /* 0x000fca0007f1e0ff */
[----:B------:R-:W-:Y:S01]  /*17b0*/  IMAD.X R29, RZ, RZ, R29, P0 ;  /* 0x000000ffff1d7224 */ /* 0x000fe200000e061d */
[----:B------:R-:W-:-:S04]  /*17c0*/  ISETP.GE.U32.AND P0, PT, R28, UR4, PT ;  /* 0x000000041c007c0c */ /* 0x000fc8000bf06070 */
[----:B------:R-:W-:-:S13]  /*17d0*/  ISETP.GE.AND.EX P0, PT, R29, UR5, PT, P0 ;  /* 0x000000051d007c0c */ /* 0x000fda000bf06300 */
[----:B------:R-:W-:Y:S05]  /*17e0*/  @!P0 BRA `(.L_x_11) ;  /* 0xffffffe800408947 */ /* 0x000fea000383ffff */
[----:B------:R-:W-:Y:S05]  /*17f0*/  EXIT ;  /* 0x000000000000794d */ /* 0x000fea0003800000 */
        .weak           $__internal_0_$__cuda_sm20_div_s64
        .type           $__internal_0_$__cuda_sm20_div_s64,@function
        .size           $__internal_0_$__cuda_sm20_div_s64,(.L_x_91 - $__internal_0_$__cuda_sm20_div_s64)
$__internal_0_$__cuda_sm20_div_s64:
[-C--:B------:R-:W-:Y:S02]  /*1800*/  IADD3 R4, P1, RZ, -R9.reuse, RZ ;  /* 0x80000009ff047210 */ /* 0x080fe40007f3e0ff */
[----:B------:R-:W-:Y:S02]  /*1810*/  ISETP.GE.AND P0, PT, R8, RZ, PT ;  /* 0x000000ff0800720c */ /* 0x000fe40003f06270 */
[----:B------:R-:W-:Y:S01]  /*1820*/  ISETP.GE.AND P3, PT, R11, RZ, PT ;  /* 0x000000ff0b00720c */ /* 0x000fe20003f66270 */
[----:B------:R-:W-:Y:S01]  /*1830*/  IMAD.X R5, RZ, RZ, ~R8, P1 ;  /* 0x000000ffff057224 */ /* 0x000fe200008e0e08 */
[----:B------:R-:W-:-:S04]  /*1840*/  SEL R4, R4, R9, !P0 ;  /* 0x0000000904047207 */ /* 0x000fc80004000000 */
[----:B------:R-:W-:-:S04]  /*1850*/  SEL R5, R5, R8, !P0 ;  /* 0x0000000805057207 */ /* 0x000fc80004000000 */
[----:B------:R-:W0:Y:S08]  /*1860*/  I2F.U64.RP R10, R4 ;  /* 0x00000004000a7312 */ /* 0x000e300000309000 */
[----:B0-----:R-:W0:Y:S02]  /*1870*/  MUFU.RCP R10, R10 ;  /* 0x0000000a000a7308 */ /* 0x001e240000001000 */
[----:B0-----:R-:W-:-:S06]  /*1880*/  IADD3 R12, R10, 0x1ffffffe, RZ ;  /* 0x1ffffffe0a0c7810 */ /* 0x001fcc0007ffe0ff */
[----:B------:R-:W0:Y:S02]  /*1890*/  F2I.U64.TRUNC R12, R12 ;  /* 0x0000000c000c7311 */ /* 0x000e24000020d800 */
[----:B0-----:R-:W-:-:S04]  /*18a0*/  IMAD.WIDE.U32 R14, R12, R4, RZ ;  /* 0x000000040c0e7225 */ /* 0x001fc800078e00ff */
[----:B------:R-:W-:Y:S01]  /*18b0*/  IMAD R15, R12, R5, R15 ;  /* 0x000000050c0f7224 */ /* 0x000fe200078e020f */
[----:B------:R-:W-:-:S03]  /*18c0*/  IADD3 R17, P0, RZ, -R14, RZ ;  /* 0x8000000eff117210 */ /* 0x000fc60007f1e0ff */
[----:B------:R-:W-:Y:S02]  /*18d0*/  IMAD R15, R13, R4, R15 ;  /* 0x000000040d0f7224 */ /* 0x000fe400078e020f */
[----:B------:R-:W-:-:S04]  /*18e0*/  IMAD.HI.U32 R14, R12, R17, RZ ;  /* 0x000000110c0e7227 */ /* 0x000fc800078e00ff */
[----:B------:R-:W-:Y:S02]  /*18f0*/  IMAD.X R19, RZ, RZ, ~R15, P0 ;  /* 0x000000ffff137224 */ /* 0x000fe400000e0e0f */
[----:B------:R-:W-:Y:S02]  /*1900*/  IMAD.MOV.U32 R15, RZ, RZ, R12 ;  /* 0x000000ffff0f7224 */ /* 0x000fe400078e000c */
[-C--:B------:R-:W-:Y:S02]  /*1910*/  IMAD R21, R13, R19.reuse, RZ ;  /* 0x000000130d157224 */ /* 0x080fe400078e02ff */
[----:B------:R-:W-:-:S04]  /*1920*/  IMAD.WIDE.U32 R14, P0, R12, R19, R14 ;  /* 0x000000130c0e7225 */ /* 0x000fc8000780000e */
[----:B------:R-:W-:-:S04]  /*1930*/  IMAD.HI.U32 R19, R13, R19, RZ ;  /* 0x000000130d137227 */ /* 0x000fc800078e00ff */
[----:B------:R-:W-:Y:S01]  /*1940*/  IMAD.HI.U32 R14, P1, R13, R17, R14 ;  /* 0x000000110d0e7227 */ /* 0x000fe2000782000e */
[----:B------:R-:W-:-:S04]  /*1950*/  IADD3.X R10, R19, R13, RZ, P0, !PT ;  /* 0x0000000d130a7210 */ /* 0x000fc800007fe4ff */
[----:B------:R-:W-:Y:S02]  /*1960*/  IADD3 R15, P2, R21, R14, RZ ;  /* 0x0000000e150f7210 */ /* 0x000fe40007f5e0ff */
[----:B------:R-:W-:Y:S02]  /*1970*/  IADD3 R21, P4, RZ, -R16, RZ ;  /* 0x80000010ff157210 */ /* 0x000fe40007f9e0ff */
[----:B------:R-:W-:Y:S01]  /*1980*/  IADD3.X R17, RZ, RZ, R10, P2, P1 ;  /* 0x000000ffff117210 */ /* 0x000fe200017e240a */
[----:B------:R-:W-:Y:S01]  /*1990*/  IMAD.WIDE.U32 R12, R15, R4, RZ ;  /* 0x000000040f0c7225 */ /* 0x000fe200078e00ff */
[----:B------:R-:W-:-:S03]  /*19a0*/  SEL R21, R21, R16, !P3 ;  /* 0x0000001015157207 */ /* 0x000fc60005800000 */
[----:B------:R-:W-:Y:S01]  /*19b0*/  IMAD R10, R15, R5, R13 ;  /* 0x000000050f0a7224 */ /* 0x000fe200078e020d */
[----:B------:R-:W-:-:S03]  /*19c0*/  IADD3 R13, P0, RZ, -R12, RZ ;  /* 0x8000000cff0d7210 */ /* 0x000fc60007f1e0ff */
[----:B------:R-:W-:Y:S02]  /*19d0*/  IMAD R10, R17, R4, R10 ;  /* 0x00000004110a7224 */ /* 0x000fe400078e020a */
[----:B------:R-:W-:-:S04]  /*19e0*/  IMAD.HI.U32 R14, R15, R13, RZ ;  /* 0x0000000d0f0e7227 */ /* 0x000fc800078e00ff */
[----:B------:R-:W-:-:S04]  /*19f0*/  IMAD.X R10, RZ, RZ, ~R10, P0 ;  /* 0x000000ffff0a7224 */ /* 0x000fc800000e0e0a */
[----:B------:R-:W-:-:S04]  /*1a00*/  IMAD.WIDE.U32 R14, P0, R15, R10, R14 ;  /* 0x0000000a0f0e7225 */ /* 0x000fc8000780000e */
[C---:B------:R-:W-:Y:S02]  /*1a10*/  IMAD R12, R17.reuse, R10, RZ ;  /* 0x0000000a110c7224 */ /* 0x040fe400078e02ff */
[----:B------:R-:W-:-:S04]  /*1a20*/  IMAD.HI.U32 R15, P1, R17, R13, R14 ;  /* 0x0000000d110f7227 */ /* 0x000fc8000782000e */
[----:B------:R-:W-:Y:S01]  /*1a30*/  IMAD.X R14, RZ, RZ, ~R11, P4 ;  /* 0x000000ffff0e7224 */ /* 0x000fe200020e0e0b */
[----:B------:R-:W-:Y:S01]  /*1a40*/  IADD3 R15, P2, R12, R15, RZ ;  /* 0x0000000f0c0f7210 */ /* 0x000fe20007f5e0ff */
[----:B------:R-:W-:-:S03]  /*1a50*/  IMAD.HI.U32 R10, R17, R10, RZ ;  /* 0x0000000a110a7227 */ /* 0x000fc600078e00ff */
[----:B------:R-:W-:Y:S01]  /*1a60*/  SEL R14, R14, R11, !P3 ;  /* 0x0000000b0e0e7207 */ /* 0x000fe20005800000 */
[----:B------:R-:W-:Y:S01]  /*1a70*/  IMAD.HI.U32 R12, R15, R21, RZ ;  /* 0x000000150f0c7227 */ /* 0x000fe200078e00ff */
[----:B------:R-:W-:-:S03]  /*1a80*/  IADD3.X R17, R10, R17, RZ, P0, !PT ;  /* 0x000000110a117210 */ /* 0x000fc600007fe4ff */
[----:B------:R-:W-:Y:S01]  /*1a90*/  IMAD.MOV.U32 R13, RZ, RZ, RZ ;  /* 0x000000ffff0d7224 */ /* 0x000fe200078e00ff */
[----:B------:R-:W-:Y:S01]  /*1aa0*/  IADD3.X R17, RZ, RZ, R17, P2, P1 ;  /* 0x000000ffff117210 */ /* 0x000fe200017e2411 */
[----:B------:R-:W-:-:S04]  /*1ab0*/  IMAD.WIDE.U32 R12, R15, R14, R12 ;  /* 0x0000000e0f0c7225 */ /* 0x000fc800078e000c */
[C---:B------:R-:W-:Y:S02]  /*1ac0*/  IMAD R15, R17.reuse, R14, RZ ;  /* 0x0000000e110f7224 */ /* 0x040fe400078e02ff */
[----:B------:R-:W-:-:S04]  /*1ad0*/  IMAD.HI.U32 R12, P0, R17, R21, R12 ;  /* 0x00000015110c7227 */ /* 0x000fc8000780000c */
[----:B------:R-:W-:Y:S01]  /*1ae0*/  IMAD.HI.U32 R10, R17, R14, RZ ;  /* 0x0000000e110a7227 */ /* 0x000fe200078e00ff */
[----:B------:R-:W-:-:S03]  /*1af0*/  IADD3 R15, P1, R15, R12, RZ ;  /* 0x0000000c0f0f7210 */ /* 0x000fc60007f3e0ff */
[----:B------:R-:W-:Y:S02]  /*1b00*/  IMAD.X R10, RZ, RZ, R10, P0 ;  /* 0x000000ffff0a7224 */ /* 0x000fe400000e060a */
[----:B------:R-:W-:-:S03]  /*1b10*/  IMAD.WIDE.U32 R12, R15, R4, RZ ;  /* 0x000000040f0c7225 */ /* 0x000fc600078e00ff */
[----:B------:R-:W-:Y:S01]  /*1b20*/  IADD3.X R17, RZ, R10, RZ, P1, !PT ;  /* 0x0000000aff117210 */ /* 0x000fe20000ffe4ff */
[----:B------:R-:W-:Y:S01]  /*1b30*/  IMAD R10, R15, R5, R13 ;  /* 0x000000050f0a7224 */ /* 0x000fe200078e020d */
[----:B------:R-:W-:-:S03]  /*1b40*/  IADD3 R21, P1, -R12, R21, RZ ;  /* 0x000000150c157210 */ /* 0x000fc60007f3e1ff */
[-C--:B------:R-:W-:Y:S01]  /*1b50*/  IMAD R10, R17, R4.reuse, R10 ;  /* 0x00000004110a7224 */ /* 0x080fe200078e020a */
[----:B------:R-:W-:-:S03]  /*1b60*/  ISETP.GE.U32.AND P0, PT, R21, R4, PT ;  /* 0x000000041500720c */ /* 0x000fc60003f06070 */
[----:B------:R-:W-:Y:S01]  /*1b70*/  IMAD.X R23, R14, 0x1, ~R10, P1 ;  /* 0x000000010e177824 */ /* 0x000fe200008e0e0a */
[----:B------:R-:W-:Y:S02]  /*1b80*/  IADD3 R13, P1, R21, -R4, RZ ;  /* 0x80000004150d7210 */ /* 0x000fe40007f3e0ff */
[----:B------:R-:W-:Y:S02]  /*1b90*/  IADD3 R10, P2, R15, 0x1, RZ ;  /* 0x000000010f0a7810 */ /* 0x000fe40007f5e0ff */
[C---:B------:R-:W-:Y:S01]  /*1ba0*/  ISETP.GE.U32.AND.EX P0, PT, R23.reuse, R5, PT, P0 ;  /* 0x000000051700720c */ /* 0x040fe20003f06100 */
[----:B------:R-:W-:Y:S01]  /*1bb0*/  IMAD.X R19, R23, 0x1, ~R5, P1 ;  /* 0x0000000117137824 */ /* 0x000fe200008e0e05 */
[----:B------:R-:W-:Y:S02]  /*1bc0*/  IADD3.X R12, RZ, R17, RZ, P2, !PT ;  /* 0x00000011ff0c7210 */ /* 0x000fe400017fe4ff */
[----:B------:R-:W-:Y:S02]  /*1bd0*/  SEL R13, R13, R21, P0 ;  /* 0x000000150d0d7207 */ /* 0x000fe40000000000 */
[----:B------:R-:W-:-:S02]  /*1be0*/  SEL R15, R10, R15, P0 ;  /* 0x0000000f0a0f7207 */ /* 0x000fc40000000000 */
[----:B------:R-:W-:Y:S02]  /*1bf0*/  SEL R19, R19, R23, P0 ;  /* 0x0000001713137207 */ /* 0x000fe40000000000 */
[----:B------:R-:W-:Y:S02]  /*1c00*/  ISETP.GE.U32.AND P1, PT, R13, R4, PT ;  /* 0x000000040d00720c */ /* 0x000fe40003f26070 */
[----:B------:R-:W-:Y:S02]  /*1c10*/  SEL R10, R12, R17, P0 ;  /* 0x000000110c0a7207 */ /* 0x000fe40000000000 */
[----:B------:R-:W-:Y:S02]  /*1c20*/  IADD3 R4, P2, R15, 0x1, RZ ;  /* 0x000000010f047810 */ /* 0x000fe40007f5e0ff */
[----:B------:R-:W-:Y:S02]  /*1c30*/  ISETP.GE.U32.AND.EX P0, PT, R19, R5, PT, P1 ;  /* 0x000000051300720c */ /* 0x000fe40003f06110 */
[----:B------:R-:W-:Y:S01]  /*1c40*/  LOP3.LUT R12, R8, R11, RZ, 0x3c, !PT ;  /* 0x0000000b080c7212 */ /* 0x000fe200078e3cff */
[----:B------:R-:W-:Y:S01]  /*1c50*/  IMAD.X R5, RZ, RZ, R10, P2 ;  /* 0x000000ffff057224 */ /* 0x000fe200010e060a */
[----:B------:R-:W-:-:S02]  /*1c60*/  SEL R4, R4, R15, P0 ;  /* 0x0000000f04047207 */ /* 0x000fc40000000000 */
[----:B------:R-:W-:Y:S02]  /*1c70*/  ISETP.GE.AND P1, PT, R12, RZ, PT ;  /* 0x000000ff0c00720c */ /* 0x000fe40003f26270 */
[----:B------:R-:W-:Y:S02]  /*1c80*/  SEL R5, R5, R10, P0 ;  /* 0x0000000a05057207 */ /* 0x000fe40000000000 */
[----:B------:R-:W-:Y:S02]  /*1c90*/  IADD3 R11, P2, RZ, -R4, RZ ;  /* 0x80000004ff0b7210 */ /* 0x000fe40007f5e0ff */
[----:B------:R-:W-:-:S03]  /*1ca0*/  ISETP.NE.U32.AND P0, PT, R9, RZ, PT ;  /* 0x000000ff0900720c */ /* 0x000fc60003f05070 */
[----:B------:R-:W-:Y:S01]  /*1cb0*/  IMAD.X R10, RZ, RZ, ~R5, P2 ;  /* 0x000000ffff0a7224 */ /* 0x000fe200010e0e05 */
[----:B------:R-:W-:Y:S02]  /*1cc0*/  ISETP.NE.AND.EX P0, PT, R8, RZ, PT, P0 ;  /* 0x000000ff0800720c */ /* 0x000fe40003f05300 */
[----:B------:R-:W-:Y:S02]  /*1cd0*/  SEL R8, R11, R4, !P1 ;  /* 0x000000040b087207 */ /* 0x000fe40004800000 */
[----:B------:R-:W-:Y:S01]  /*1ce0*/  SEL R9, R10, R5, !P1 ;  /* 0x000000050a097207 */ /* 0x000fe20004800000 */
[----:B------:R-:W-:Y:S01]  /*1cf0*/  IMAD.MOV.U32 R5, RZ, RZ, 0x0 ;  /* 0x00000000ff057424 */ /* 0x000fe200078e00ff */
[----:B------:R-:W-:Y:S02]  /*1d00*/  MOV R4, R6 ;  /* 0x0000000600047202 */ /* 0x000fe40000000f00 */
[----:B------:R-:W-:Y:S02]  /*1d10*/  SEL R8, R8, 0xffffffff, P0 ;  /* 0xffffffff08087807 */ /* 0x000fe40000000000 */
[----:B------:R-:W-:Y:S01]  /*1d20*/  SEL R9, R9, 0xffffffff, P0 ;  /* 0xffffffff09097807 */ /* 0x000fe20000000000 */
[----:B------:R-:W-:Y:S06]  /*1d30*/  RET.REL.NODEC R4 `(_ZN2at6native13im2col_kernelIbEEvlPKT_llllllllllllPS2_) ;  /* 0xffffffe004b07950 */ /* 0x000fec0003c3ffff */
.L_x_12:
[----:B------:R-:W-:-:S00]  /*1d40*/  BRA `(.L_x_12) ;  /* 0xfffffffc00fc7947 */ /* 0x000fc0000383ffff */
[----:B------:R-:W-:-:S00]  /*1d50*/  NOP ;  /* 0x0000000000007918 */ /* 0x000fc00000000000 */
        /* <DEDUP_REMOVED lines=10> */
.L_x_91:


//--------------------- .text._ZN2at6native13im2col_kernelIN3c108BFloat16EEEvlPKT_llllllllllllPS4_ --------------------------
	.section	.text._ZN2at6native13im2col_kernelIN3c108BFloat16EEEvlPKT_llllllllllllPS4_,"ax",@progbits
	.align	128
        .global         _ZN2at6native13im2col_kernelIN3c108BFloat16EEEvlPKT_llllllllllllPS4_
        .type           _ZN2at6native13im2col_kernelIN3c108BFloat16EEEvlPKT_llllllllllllPS4_,@function
        .size           _ZN2at6native13im2col_kernelIN3c108BFloat16EEEvlPKT_llllllllllllPS4_,(.L_x_92 - _ZN2at6native13im2col_kernelIN3c108BFloat16EEEvlPKT_llllllllllllPS4_)
        .other          _ZN2at6native13im2col_kernelIN3c108BFloat16EEEvlPKT_llllllllllllPS4_,@"STO_CUDA_ENTRY STV_DEFAULT"
_ZN2at6native13im2col_kernelIN3c108BFloat16EEEvlPKT_llllllllllllPS4_:
.text._ZN2at6native13im2col_kernelIN3c108BFloat16EEEvlPKT_llllllllllllPS4_:
        /* <DEDUP_REMOVED lines=14> */
[----:B------:R-:W-:Y:S01]  /*00e0*/  ULDC.64 UR6, c[0x0][0x278] ;  /* 0x00009e0000067ab9 */ /* 0x000fe20000000a00 */
[----:B------:R-:W-:Y:S01]  /*00f0*/  ULDC.64 UR10, c[0x0][0x270] ;  /* 0x00009c00000a7ab9 */ /* 0x000fe20000000a00 */
[----:B------:R-:W-:Y:S01]  /*0100*/  IMAD.MOV.U32 R0, RZ, RZ, R12 ;  /* 0x000000ffff007224 */ /* 0x000fe200078e000c */
[----:B------:R-:W-:Y:S02]  /*0110*/  UIMAD UR4, UR7, UR10, URZ ;  /* 0x0000000a070472a4 */ /* 0x000fe4000f8e023f */
[----:B------:R-:W-:Y:S02]  /*0120*/  UIMAD.WIDE.U32 UR8, UR6, UR10, URZ ;  /* 0x0000000a060872a5 */ /* 0x000fe4000f8e003f */
[----:B------:R-:W-:Y:S02]  /*0130*/  UIMAD UR4, UR6, UR11, UR4 ;  /* 0x0000000b060472a4 */ /* 0x000fe4000f8e0204 */
[----:B------:R-:W-:Y:S02]  /*0140*/  USHF.L.U32 UR22, UR8, 0x1, URZ ;  /* 0x0000000108167899 */ /* 0x000fe4000800063f */
[----:B------:R-:W-:Y:S01]  /*0150*/  UIADD3 UR12, UR9, UR4, URZ ;  /* 0x00000004090c7290 */ /* 0x000fe2000fffe03f */
[----:B------:R-:W-:-:S03]  /*0160*/  ULDC.64 UR16, c[0x0][0x208] ;  /* 0x0000820000107ab9 */ /* 0x000fc60000000a00 */
[----:B------:R-:W-:-:S12]  /*0170*/  USHF.L.U64.HI UR23, UR8, 0x1, UR12 ;  /* 0x0000000108177899 */ /* 0x000fd8000801020c */
.L_x_24:
[----:B------:R-:W-:Y:S01]  /*0180*/  ULDC UR4, c[0x0][0x27c] ;  /* 0x00009f0000047ab9 */ /* 0x000fe20000000800 */
[----:B------:R-:W-:Y:S01]  /*0190*/  BSSY B0, `(.L_x_13) ;  /* 0x000002e000007945 */ /* 0x000fe20003800000 */
[----:B------:R-:W-:-:S04]  /*01a0*/  LOP3.LUT R2, R13, UR4, RZ, 0xfc, !PT ;  /* 0x000000040d027c12 */ /* 0x000fc8000f8efcff */
[----:B------:R-:W-:-:S13]  /*01b0*/  ISETP.NE.U32.AND P0, PT, R2, RZ, PT ;  /* 0x000000ff0200720c */ /* 0x000fda0003f05070 */
[----:B0123--:R-:W-:Y:S05]  /*01c0*/  @!P0 BRA `(.L_x_14) ;  /* 0x00000000004c8947 */ /* 0x00ffea0003800000 */
[----:B------:R-:W-:Y:S01]  /*01d0*/  ULDC.64 UR4, c[0x0][0x278] ;  /* 0x00009e0000047ab9 */ /* 0x000fe20000000a00 */
[----:B------:R-:W-:Y:S01]  /*01e0*/  IMAD.MOV.U32 R14, RZ, RZ, R0 ;  /* 0x000000ffff0e7224 */ /* 0x000fe200078e0000 */
[----:B------:R-:W-:Y:S01]  /*01f0*/  MOV R6, 0x240 ;  /* 0x0000024000067802 */ /* 0x000fe20000000f00 */
[----:B------:R-:W-:Y:S02]  /*0200*/  IMAD.U32 R8, RZ, RZ, UR4 ;  /* 0x00000004ff087e24 */ /* 0x000fe4000f8e00ff */
[----:B------:R-:W-:Y:S02]  /*0210*/  IMAD.U32 R7, RZ, RZ, UR5 ;  /* 0x00000005ff077e24 */ /* 0x000fe4000f8e00ff */
[----:B------:R-:W-:-:S07]  /*0220*/  IMAD.MOV.U32 R10, RZ, RZ, R13 ;  /* 0x000000ffff0a7224 */ /* 0x000fce00078e000d */
[----:B------:R-:W-:Y:S05]  /*0230*/  CALL.REL.NOINC `($__internal_1_$__cuda_sm20_div_s64) ;  /* 0x0000001800587944 */ /* 0x000fea0003c00000 */
[----:B------:R-:W-:Y:S01]  /*0240*/  IADD3 R15, P0, RZ, -R10, RZ ;  /* 0x8000000aff0f7210 */ /* 0x000fe20007f1e0ff */
[----:B------:R-:W-:Y:S01]  /*0250*/  ULDC.64 UR4, c[0x0][0x278] ;  /* 0x00009e0000047ab9 */ /* 0x000fe20000000a00 */
[----:B------:R-:W-:-:S03]  /*0260*/  MOV R12, R0 ;  /* 0x00000000000c7202 */ /* 0x000fc60000000f00 */
[----:B------:R-:W-:Y:S02]  /*0270*/  IMAD.X R4, RZ, RZ, ~R11, P0 ;  /* 0x000000ffff047224 */ /* 0x000fe400000e0e0b */
[----:B------:R-:W-:-:S04]  /*0280*/  IMAD.WIDE.U32 R2, R15, UR4, R12 ;  /* 0x000000040f027c25 */ /* 0x000fc8000f8e000c */
[----:B------:R-:W-:Y:S02]  /*0290*/  IMAD R4, R4, UR4, RZ ;  /* 0x0000000404047c24 */ /* 0x000fe4000f8e02ff */
[----:B------:R-:W-:Y:S02]  /*02a0*/  IMAD.MOV.U32 R12, RZ, RZ, R2 ;  /* 0x000000ffff0c7224 */ /* 0x000fe400078e0002 */
[----:B------:R-:W-:Y:S02]  /*02b0*/  IMAD R15, R15, UR5, R4 ;  /* 0x000000050f0f7c24 */ /* 0x000fe4000f8e0204 */
[----:B------:R-:W-:Y:S02]  /*02c0*/  IMAD.MOV.U32 R2, RZ, RZ, R10 ;  /* 0x000000ffff027224 */ /* 0x000fe400078e000a */
[----:B------:R-:W-:Y:S02]  /*02d0*/  IMAD.IADD R15, R3, 0x1, R15 ;  /* 0x00000001030f7824 */ /* 0x000fe400078e020f */
[----:B------:R-:W-:Y:S01]  /*02e0*/  IMAD.MOV.U32 R3, RZ, RZ, R11 ;  /* 0x000000ffff037224 */ /* 0x000fe200078e000b */
[----:B------:R-:W-:Y:S06]  /*02f0*/  BRA `(.L_x_15) ;  /* 0x00000000005c7947 */ /* 0x000fec0003800000 */
.L_x_14:
[----:B------:R-:W-:Y:S01]  /*0300*/  ULDC UR4, c[0x0][0x278] ;  /* 0x00009e0000047ab9 */ /* 0x000fe20000000800 */
[----:B------:R-:W-:Y:S01]  /*0310*/  IMAD.MOV.U32 R15, RZ, RZ, RZ ;  /* 0x000000ffff0f7224 */ /* 0x000fe200078e00ff */
[----:B------:R-:W0:Y:S01]  /*0320*/  I2F.U32.RP R4, UR4 ;  /* 0x0000000400047d06 */ /* 0x000e220008209000 */
[----:B------:R-:W-:-:S07]  /*0330*/  ISETP.NE.U32.AND P2, PT, RZ, UR4, PT ;  /* 0x00000004ff007c0c */ /* 0x000fce000bf45070 */
[----:B0-----:R-:W0:Y:S02]  /*0340*/  MUFU.RCP R4, R4 ;  /* 0x0000000400047308 */ /* 0x001e240000001000 */
[----:B0-----:R-:W-:-:S06]  /*0350*/  VIADD R2, R4, 0xffffffe ;  /* 0x0ffffffe04027836 */ /* 0x001fcc0000000000 */
[----:B------:R0:W1:Y:S02]  /*0360*/  F2I.FTZ.U32.TRUNC.NTZ R3, R2 ;  /* 0x0000000200037305 */ /* 0x000064000021f000 */
[----:B0-----:R-:W-:Y:S02]  /*0370*/  IMAD.MOV.U32 R2, RZ, RZ, RZ ;  /* 0x000000ffff027224 */ /* 0x001fe400078e00ff */
[----:B-1----:R-:W-:-:S04]  /*0380*/  IMAD.MOV R5, RZ, RZ, -R3 ;  /* 0x000000ffff057224 */ /* 0x002fc800078e0a03 */
[----:B------:R-:W-:-:S04]  /*0390*/  IMAD R5, R5, UR4, RZ ;  /* 0x0000000405057c24 */ /* 0x000fc8000f8e02ff */
[----:B------:R-:W-:-:S06]  /*03a0*/  IMAD.HI.U32 R3, R3, R5, R2 ;  /* 0x0000000503037227 */ /* 0x000fcc00078e0002 */
[----:B------:R-:W-:-:S05]  /*03b0*/  IMAD.HI.U32 R2, R3, R0, RZ ;  /* 0x0000000003027227 */ /* 0x000fca00078e00ff */
[----:B------:R-:W-:-:S05]  /*03c0*/  IADD3 R3, -R2, RZ, RZ ;  /* 0x000000ff02037210 */ /* 0x000fca0007ffe1ff */
[----:B------:R-:W-:-:S05]  /*03d0*/  IMAD R3, R3, UR4, R0 ;  /* 0x0000000403037c24 */ /* 0x000fca000f8e0200 */
[----:B------:R-:W-:-:S13]  /*03e0*/  ISETP.GE.U32.AND P0, PT, R3, UR4, PT ;  /* 0x0000000403007c0c */ /* 0x000fda000bf06070 */
[----:B------:R-:W-:Y:S02]  /*03f0*/  @P0 VIADD R3, R3, -UR4 ;  /* 0x8000000403030c36 */ /* 0x000fe40008000000 */
[----:B------:R-:W-:-:S03]  /*0400*/  @P0 VIADD R2, R2, 0x1 ;  /* 0x0000000102020836 */ /* 0x000fc60000000000 */
[----:B------:R-:W-:-:S13]  /*0410*/  ISETP.GE.U32.AND P1, PT, R3, UR4, PT ;  /* 0x0000000403007c0c */ /* 0x000fda000bf26070 */
[----:B------:R-:W-:Y:S01]  /*0420*/  @P1 VIADD R2, R2, 0x1 ;  /* 0x0000000102021836 */ /* 0x000fe20000000000 */
[----:B------:R-:W-:-:S05]  /*0430*/  @!P2 LOP3.LUT R2, RZ, UR4, RZ, 0x33, !PT ;  /* 0x00000004ff02ac12 */ /* 0x000fca000f8e33ff */
[----:B------:R-:W-:-:S04]  /*0440*/  IMAD.MOV R3, RZ, RZ, -R2 ;  /* 0x000000ffff037224 */ /* 0x000fc800078e0a02 */
[----:B------:R-:W-:Y:S02]  /*0450*/  IMAD R12, R3, UR4, R0 ;  /* 0x00000004030c7c24 */ /* 0x000fe4000f8e0200 */
[----:B------:R-:W-:-:S07]  /*0460*/  IMAD.MOV.U32 R3, RZ, RZ, RZ ;  /* 0x000000ffff037224 */ /* 0x000fce00078e00ff */
.L_x_15:
[----:B------:R-:W-:Y:S05]  /*0470*/  BSYNC B0 ;  /* 0x0000000000007941 */ /* 0x000fea0003800000 */
.L_x_13:
[----:B------:R-:W-:Y:S01]  /*0480*/  ULDC UR4, c[0x0][0x274] ;  /* 0x00009d0000047ab9 */ /* 0x000fe20000000800 */
[----:B------:R-:W-:Y:S01]  /*0490*/  BSSY B0, `(.L_x_16) ;  /* 0x000002f000007945 */ /* 0x000fe20003800000 */
[----:B------:R-:W-:-:S05]  /*04a0*/  IMAD.U32 R21, RZ, RZ, UR4 ;  /* 0x00000004ff157e24 */ /* 0x000fca000f8e00ff */
[----:B------:R-:W-:-:S04]  /*04b0*/  LOP3.LUT R4, R3, R21, RZ, 0xfc, !PT ;  /* 0x0000001503047212 */ /* 0x000fc800078efcff */
[----:B------:R-:W-:-:S13]  /*04c0*/  ISETP.NE.U32.AND P0, PT, R4, RZ, PT ;  /* 0x000000ff0400720c */ /* 0x000fda0003f05070 */
[----:B------:R-:W-:Y:S05]  /*04d0*/  @!P0 BRA `(.L_x_17) ;  /* 0x0000000000488947 */ /* 0x000fea0003800000 */
[----:B------:R-:W-:Y:S01]  /*04e0*/  ULDC.64 UR4, c[0x0][0x270] ;  /* 0x00009c0000047ab9 */ /* 0x000fe20000000a00 */
[----:B------:R-:W-:Y:S01]  /*04f0*/  MOV R14, R2 ;  /* 0x00000002000e7202 */ /* 0x000fe20000000f00 */
[----:B------:R-:W-:Y:S01]  /*0500*/  IMAD.U32 R8, RZ, RZ, UR4 ;  /* 0x00000004ff087e24 */ /* 0x000fe2000f8e00ff */
[----:B------:R-:W-:Y:S01]  /*0510*/  MOV R6, 0x550 ;  /* 0x0000055000067802 */ /* 0x000fe20000000f00 */
[----:B------:R-:W-:Y:S02]  /*0520*/  IMAD.U32 R7, RZ, RZ, UR5 ;  /* 0x00000005ff077e24 */ /* 0x000fe4000f8e00ff */
[----:B------:R-:W-:-:S07]  /*0530*/  IMAD.MOV.U32 R10, RZ, RZ, R3 ;  /* 0x000000ffff0a7224 */ /* 0x000fce00078e0003 */
[----:B------:R-:W-:Y:S05]  /*0540*/  CALL.REL.NOINC `($__internal_1_$__cuda_sm20_div_s64) ;  /* 0x0000001400947944 */ /* 0x000fea0003c00000 */
[----:B------:R-:W-:Y:S01]  /*0550*/  IADD3 R17, P0, RZ, -R10, RZ ;  /* 0x8000000aff117210 */ /* 0x000fe20007f1e0ff */
[----:B------:R-:W-:Y:S02]  /*0560*/  ULDC.64 UR4, c[0x0][0x270] ;  /* 0x00009c0000047ab9 */ /* 0x000fe40000000a00 */
[----:B------:R-:W-:Y:S02]  /*0570*/  IMAD.U32 R16, RZ, RZ, UR4 ;  /* 0x00000004ff107e24 */ /* 0x000fe4000f8e00ff */
[----:B------:R-:W-:Y:S02]  /*0580*/  IMAD.X R4, RZ, RZ, ~R11, P0 ;  /* 0x000000ffff047224 */ /* 0x000fe400000e0e0b */
[----:B------:R-:W-:Y:S02]  /*0590*/  IMAD.U32 R21, RZ, RZ, UR5 ;  /* 0x00000005ff157e24 */ /* 0x000fe4000f8e00ff */
[-C--:B------:R-:W-:Y:S02]  /*05a0*/  IMAD R4, R4, R16.reuse, RZ ;  /* 0x0000001004047224 */ /* 0x080fe400078e02ff */
[----:B------:R-:W-:-:S04]  /*05b0*/  IMAD.WIDE.U32 R2, R17, R16, R2 ;  /* 0x0000001011027225 */ /* 0x000fc800078e0002 */
[----:B------:R-:W-:Y:S02]  /*05c0*/  IMAD R17, R17, R21, R4 ;  /* 0x0000001511117224 */ /* 0x000fe400078e0204 */
[----:B------:R-:W-:-:S03]  /*05d0*/  IMAD.MOV.U32 R14, RZ, RZ, R2 ;  /* 0x000000ffff0e7224 */ /* 0x000fc600078e0002 */
[----:B------:R-:W-:Y:S01]  /*05e0*/  IADD3 R17, R3, R17, RZ ;  /* 0x0000001103117210 */ /* 0x000fe20007ffe0ff */
[----:B------:R-:W-:Y:S06]  /*05f0*/  BRA `(.L_x_18) ;  /* 0x0000000000607947 */ /* 0x000fec0003800000 */
.L_x_17:
[----:B------:R-:W-:Y:S01]  /*0600*/  ULDC UR4, c[0x0][0x270] ;  /* 0x00009c0000047ab9 */ /* 0x000fe20000000800 */
[----:B------:R-:W-:Y:S02]  /*0610*/  IMAD.MOV.U32 R17, RZ, RZ, RZ ;  /* 0x000000ffff117224 */ /* 0x000fe400078e00ff */
[----:B------:R-:W-:Y:S02]  /*0620*/  IMAD.U32 R16, RZ, RZ, UR4 ;  /* 0x00000004ff107e24 */ /* 0x000fe4000f8e00ff */
[----:B------:R-:W-:Y:S02]  /*0630*/  IMAD.MOV.U32 R11, RZ, RZ, RZ ;  /* 0x000000ffff0b7224 */ /* 0x000fe400078e00ff */
[----:B------:R-:W0:Y:S01]  /*0640*/  I2F.U32.RP R3, R16 ;  /* 0x0000001000037306 */ /* 0x000e220000209000 */
[----:B------:R-:W-:-:S07]  /*0650*/  ISETP.NE.U32.AND P2, PT, R16, RZ, PT ;  /* 0x000000ff1000720c */ /* 0x000fce0003f45070 */
[----:B0-----:R-:W0:Y:S02]  /*0660*/  MUFU.RCP R3, R3 ;  /* 0x0000000300037308 */ /* 0x001e240000001000 */
[----:B0-----:R-:W-:-:S06]  /*0670*/  VIADD R4, R3, 0xffffffe ;  /* 0x0ffffffe03047836 */ /* 0x001fcc0000000000 */
[----:B------:R0:W1:Y:S02]  /*0680*/  F2I.FTZ.U32.TRUNC.NTZ R5, R4 ;  /* 0x0000000400057305 */ /* 0x000064000021f000 */
[----:B0-----:R-:W-:Y:S02]  /*0690*/  IMAD.MOV.U32 R4, RZ, RZ, RZ ;  /* 0x000000ffff047224 */ /* 0x001fe400078e00ff */
[----:B-1----:R-:W-:-:S04]  /*06a0*/  IMAD R6, R5, R16, RZ ;  /* 0x0000001005067224 */ /* 0x002fc800078e02ff */
[----:B------:R-:W-:-:S04]  /*06b0*/  IMAD.MOV R7, RZ, RZ, -R6 ;  /* 0x000000ffff077224 */ /* 0x000fc800078e0a06 */
        /* <DEDUP_REMOVED lines=11> */
[----:B------:R-:W-:-:S07]  /*0770*/  IMAD R14, R16, R3, R2 ;  /* 0x00000003100e7224 */ /* 0x000fce00078e0202 */
.L_x_18:
[----:B------:R-:W-:Y:S05]  /*0780*/  BSYNC B0 ;  /* 0x0000000000007941 */ /* 0x000fea0003800000 */
.L_x_16:
[----:B------:R-:W0:Y:S01]  /*0790*/  LDC.64 R4, c[0x0][0x238] ;  /* 0x00008e00ff047b82 */ /* 0x000e220000000a00 */
[----:B------:R-:W-:Y:S02]  /*07a0*/  ULDC.64 UR4, c[0x0][0x248] ;  /* 0x0000920000047ab9 */ /* 0x000fe40000000a00 */
[----:B------:R-:W-:-:S04]  /*07b0*/  UIADD3 UR4, UP0, URZ, -UR4, URZ ;  /* 0x800000043f047290 */ /* 0x000fc8000ff1e03f */
[----:B------:R-:W-:Y:S01]  /*07c0*/  UIADD3.X UR5, URZ, ~UR5, URZ, UP0, !UPT ;  /* 0x800000053f057290 */ /* 0x000fe200087fe43f */
[----:B------:R-:W1:Y:S01]  /*07d0*/  LDC.64 R18, c[0x0][0x258] ;  /* 0x00009600ff127b82 */ /* 0x000e620000000a00 */
[----:B0-----:R-:W-:-:S04]  /*07e0*/  ISETP.GE.U32.AND P0, PT, R4, 0x1, PT ;  /* 0x000000010400780c */ /* 0x001fc80003f06070 */
[----:B------:R-:W-:Y:S01]  /*07f0*/  ISETP.GE.AND.EX P0, PT, R5, RZ, PT, P0 ;  /* 0x000000ff0500720c */ /* 0x000fe20003f06300 */
[-C--:B-1----:R-:W-:Y:S02]  /*0800*/  IMAD R2, R15, R18.reuse, RZ ;  /* 0x000000120f027224 */ /* 0x082fe400078e02ff */
[----:B------:R-:W-:-:S04]  /*0810*/  IMAD.WIDE.U32 R8, R12, R18, UR4 ;  /* 0x000000040c087e25 */ /* 0x000fc8000f8e0012 */
[----:B------:R-:W-:-:S06]  /*0820*/  IMAD R19, R12, R19, R2 ;  /* 0x000000130c137224 */ /* 0x000fcc00078e0202 */
[----:B------:R-:W-:Y:S05]  /*0830*/  @!P0 BRA `(.L_x_19) ;  /* 0x0000001000b08947 */ /* 0x000fea0003800000 */
[----:B------:R-:W-:Y:S01]  /*0840*/  ULDC.64 UR4, c[0x0][0x230] ;  /* 0x00008c0000047ab9 */ /* 0x000fe20000000a00 */
[----:B------:R-:W-:Y:S02]  /*0850*/  IMAD.IADD R19, R9, 0x1, R19 ;  /* 0x0000000109137824 */ /* 0x000fe400078e0213 */
[----:B------:R-:W-:Y:S02]  /*0860*/  IMAD R5, R5, UR4, RZ ;  /* 0x0000000405057c24 */ /* 0x000fe4000f8e02ff */
[----:B------:R-:W-:-:S04]  /*0870*/  IMAD.WIDE.U32 R2, R4, UR4, RZ ;  /* 0x0000000404027c25 */ /* 0x000fc8000f8e00ff */
[----:B------:R-:W-:Y:S01]  /*0880*/  IMAD R5, R4, UR5, R5 ;  /* 0x0000000504057c24 */ /* 0x000fe2000f8e0205 */
[----:B------:R-:W-:-:S03]  /*0890*/  ULDC.64 UR4, c[0x0][0x278] ;  /* 0x00009e0000047ab9 */ /* 0x000fc60000000a00 */
[----:B------:R-:W-:Y:S02]  /*08a0*/  IMAD.IADD R3, R3, 0x1, R5 ;  /* 0x0000000103037824 */ /* 0x000fe400078e0205 */
[----:B------:R-:W-:-:S04]  /*08b0*/  IMAD.WIDE.U32 R4, R2, R16, RZ ;  /* 0x0000001002047225 */ /* 0x000fc800078e00ff */
[----:B------:R-:W-:Y:S02]  /*08c0*/  IMAD R3, R3, R16, RZ ;  /* 0x0000001003037224 */ /* 0x000fe400078e02ff */
[----:B------:R-:W-:Y:S02]  /*08d0*/  IMAD.MOV.U32 R16, RZ, RZ, R14 ;  /* 0x000000ffff107224 */ /* 0x000fe400078e000e */
[----:B------:R-:W-:-:S04]  /*08e0*/  IMAD R3, R2, R21, R3 ;  /* 0x0000001502037224 */ /* 0x000fc800078e0203 */
[----:B------:R-:W-:-:S04]  /*08f0*/  IMAD.IADD R3, R5, 0x1, R3 ;  /* 0x0000000105037824 */ /* 0x000fc800078e0203 */
[----:B------:R-:W-:Y:S02]  /*0900*/  IMAD R5, R3, R10, RZ ;  /* 0x0000000a03057224 */ /* 0x000fe400078e02ff */
[----:B------:R-:W-:-:S04]  /*0910*/  IMAD.WIDE.U32 R2, R10, R4, R16 ;  /* 0x000000040a027225 */ /* 0x000fc800078e0010 */
[----:B------:R-:W-:Y:S01]  /*0920*/  IMAD R5, R11, R4, R5 ;  /* 0x000000040b057224 */ /* 0x000fe200078e0205 */
[----:B------:R-:W-:-:S03]  /*0930*/  MOV R4, R12 ;  /* 0x0000000c00047202 */ /* 0x000fc60000000f00 */
[----:B------:R-:W-:Y:S02]  /*0940*/  IMAD.IADD R3, R3, 0x1, R5 ;  /* 0x0000000103037824 */ /* 0x000fe400078e0205 */
[----:B------:R-:W-:Y:S02]  /*0950*/  IMAD.MOV.U32 R5, RZ, RZ, R15 ;  /* 0x000000ffff057224 */ /* 0x000fe400078e000f */
[----:B------:R-:W-:Y:S02]  /*0960*/  IMAD R3, R3, UR4, RZ ;  /* 0x0000000403037c24 */ /* 0x000fe4000f8e02ff */
[----:B------:R-:W-:-:S04]  /*0970*/  IMAD.WIDE.U32 R4, R2, UR4, R4 ;  /* 0x0000000402047c25 */ /* 0x000fc8000f8e0004 */
[----:B------:R-:W-:Y:S01]  /*0980*/  IMAD R3, R2, UR5, R3 ;  /* 0x0000000502037c24 */ /* 0x000fe2000f8e0203 */
[----:B------:R-:W-:Y:S02]  /*0990*/  ULDC.64 UR4, c[0x0][0x280] ;  /* 0x0000a00000047ab9 */ /* 0x000fe40000000a00 */
[----:B------:R-:W-:Y:S01]  /*09a0*/  LEA R16, P0, R4, UR4, 0x1 ;  /* 0x0000000404107c11 */ /* 0x000fe2000f8008ff */
[----:B------:R-:W-:Y:S01]  /*09b0*/  IMAD.IADD R21, R5, 0x1, R3 ;  /* 0x0000000105157824 */ /* 0x000fe200078e0203 */
[----:B------:R-:W-:-:S04]  /*09c0*/  UMOV UR4, URZ ;  /* 0x0000003f00047c82 */ /* 0x000fc80008000000 */
[----:B------:R-:W-:Y:S01]  /*09d0*/  LEA.HI.X R21, R4, UR5, R21, 0x1, P0 ;  /* 0x0000000504157c11 */ /* 0x000fe200080f0c15 */
[----:B------:R-:W-:-:S06]  /*09e0*/  UMOV UR5, URZ ;  /* 0x0000003f00057c82 */ /* 0x000fcc0008000000 */
.L_x_23:
[----:B0--3--:R-:W0:Y:S01]  /*09f0*/  LDC.64 R4, c[0x0][0x250] ;  /* 0x00009400ff047b82 */ /* 0x009e220000000a00 */
[----:B------:R-:W-:Y:S01]  /*0a00*/  ULDC.64 UR6, c[0x0][0x240] ;  /* 0x0000900000067ab9 */ /* 0x000fe20000000a00 */
[----:B------:R-:W-:Y:S01]  /*0a10*/  ULDC.64 UR18, c[0x0][0x238] ;  /* 0x00008e0000127ab9 */ /* 0x000fe20000000a00 */
[----:B------:R-:W-:Y:S01]  /*0a20*/  UIADD3 UR6, UP0, URZ, -UR6, URZ ;  /* 0x800000063f067290 */ /* 0x000fe2000ff1e03f */
[----:B------:R-:W-:Y:S01]  /*0a30*/  IMAD.MOV.U32 R18, RZ, RZ, R8 ;  /* 0x000000ffff127224 */ /* 0x000fe200078e0008 */
[----:B------:R-:W-:Y:S01]  /*0a40*/  ULDC.64 UR26, c[0x0][0x220] ;  /* 0x00008800001a7ab9 */ /* 0x000fe20000000a00 */
[----:B------:R-:W-:Y:S01]  /*0a50*/  ULDC.64 UR10, c[0x0][0x228] ;  /* 0x00008a00000a7ab9 */ /* 0x000fe20000000a00 */
[----:B------:R-:W-:Y:S01]  /*0a60*/  UIADD3.X UR7, URZ, ~UR7, URZ, UP0, !UPT ;  /* 0x800000073f077290 */ /* 0x000fe200087fe43f */
[----:B-1----:R-:W1:Y:S08]  /*0a70*/  LDC.64 R6, c[0x0][0x260] ;  /* 0x00009800ff067b82 */ /* 0x002e700000000a00 */
[----:B--2---:R-:W2:Y:S01]  /*0a80*/  LDC.64 R24, c[0x0][0x230] ;  /* 0x00008c00ff187b82 */ /* 0x004ea20000000a00 */
[----:B0-----:R-:W-:-:S04]  /*0a90*/  IMAD R2, R17, R4, RZ ;  /* 0x0000000411027224 */ /* 0x001fc800078e02ff */
[C---:B------:R-:W-:Y:S02]  /*0aa0*/  IMAD R5, R14.reuse, R5, R2 ;  /* 0x000000050e057224 */ /* 0x040fe400078e0202 */
[----:B------:R-:W-:Y:S01]  /*0ab0*/  IMAD.WIDE.U32 R2, R14, R4, UR6 ;  /* 0x000000060e027e25 */ /* 0x000fe2000f8e0004 */
[----:B------:R-:W-:-:S03]  /*0ac0*/  UIADD3 UR6, UP0, UR18, -0x1, URZ ;  /* 0xffffffff12067890 */ /* 0x000fc6000ff1e03f */
[C---:B-1----:R-:W-:Y:S01]  /*0ad0*/  IMAD R4, R6.reuse, UR4, RZ ;  /* 0x0000000406047c24 */ /* 0x042fe2000f8e02ff */
[----:B------:R-:W-:Y:S01]  /*0ae0*/  UIADD3.X UR7, UR19, -0x1, URZ, UP0, !UPT ;  /* 0xffffffff13077890 */ /* 0x000fe200087fe43f */
[----:B------:R-:W-:Y:S01]  /*0af0*/  IMAD.IADD R3, R3, 0x1, R5 ;  /* 0x0000000103037824 */ /* 0x000fe200078e0205 */
[----:B------:R-:W-:Y:S01]  /*0b00*/  UISETP.GE.U32.AND UP0, UPT, UR6, 0x3, UPT ;  /* 0x000000030600788c */ /* 0x000fe2000bf06070 */
[----:B------:R-:W-:Y:S02]  /*0b10*/  IMAD R5, R7, UR5, R4 ;  /* 0x0000000507057c24 */ /* 0x000fe4000f8e0204 */
[----:B------:R-:W-:Y:S01]  /*0b20*/  IMAD.WIDE.U32 R6, R6, UR5, R2 ;  /* 0x0000000506067c25 */ /* 0x000fe2000f8e0002 */
[----:B------:R-:W-:Y:S02]  /*0b30*/  UIADD3 UR5, UP1, UR5, 0x1, URZ ;  /* 0x0000000105057890 */ /* 0x000fe4000ff3e03f */
[----:B------:R-:W-:Y:S01]  /*0b40*/  UISETP.GE.U32.AND.EX UP0, UPT, UR7, URZ, UPT, UP0 ;  /* 0x0000003f0700728c */ /* 0x000fe2000bf06100 */
[----:B------:R-:W-:Y:S01]  /*0b50*/  IMAD R3, R11, UR26, RZ ;  /* 0x0000001a0b037c24 */ /* 0x000fe2000f8e02ff */
[----:B------:R-:W-:Y:S01]  /*0b60*/  UIADD3.X UR4, URZ, UR4, URZ, UP1, !UPT ;  /* 0x000000043f047290 */ /* 0x000fe20008ffe43f */
[----:B------:R-:W-:Y:S01]  /*0b70*/  IMAD.IADD R5, R7, 0x1, R5 ;  /* 0x0000000107057824 */ /* 0x000fe200078e0205 */
[----:B--2---:R-:W-:Y:S01]  /*0b80*/  ISETP.LE.U32.AND P0, PT, R24, UR5, PT ;  /* 0x0000000518007c0c */ /* 0x004fe2000bf03070 */
[----:B------:R-:W-:Y:S01]  /*0b90*/  IMAD.MOV.U32 R4, RZ, RZ, R6 ;  /* 0x000000ffff047224 */ /* 0x000fe200078e0006 */
[----:B------:R-:W-:Y:S01]  /*0ba0*/  PLOP3.LUT P1, PT, PT, PT, UP0, 0x80, 0x0 ;  /* 0x000000000000781c */ /* 0x000fe20003f2f008 */
[C---:B------:R-:W-:Y:S01]  /*0bb0*/  IMAD R3, R10.reuse, UR27, R3 ;  /* 0x0000001b0a037c24 */ /* 0x040fe2000f8e0203 */
[----:B------:R-:W-:Y:S01]  /*0bc0*/  UMOV UR6, URZ ;  /* 0x0000003f00067c82 */ /* 0x000fe20008000000 */
[----:B------:R-:W-:Y:S01]  /*0bd0*/  IMAD.WIDE.U32 R22, R10, UR26, R4 ;  /* 0x0000001a0a167c25 */ /* 0x000fe2000f8e0004 */
[----:B------:R-:W-:-:S03]  /*0be0*/  UMOV UR7, URZ ;  /* 0x0000003f00077c82 */ /* 0x000fc60008000000 */
[----:B------:R-:W-:Y:S01]  /*0bf0*/  IMAD.U32 R2, RZ, RZ, UR4 ;  /* 0x00000004ff027e24 */ /* 0x000fe2000f8e00ff */
[----:B------:R-:W-:-:S04]  /*0c00*/  IADD3 R3, R23, R3, RZ ;  /* 0x0000000317037210 */ /* 0x000fc80007ffe0ff */
[----:B------:R-:W-:Y:S01]  /*0c10*/  ISETP.GE.AND.EX P0, PT, R2, R25, PT, P0 ;  /* 0x000000190200720c */ /* 0x000fe20003f06300 */
[----:B------:R-:W-:Y:S02]  /*0c20*/  IMAD R25, R3, UR10, RZ ;  /* 0x0000000a03197c24 */ /* 0x000fe4000f8e02ff */
[----:B------:R-:W-:-:S04]  /*0c30*/  IMAD.WIDE.U32 R2, R22, UR10, R18 ;  /* 0x0000000a16027c25 */ /* 0x000fc8000f8e0012 */
[----:B------:R-:W-:Y:S01]  /*0c40*/  IMAD R25, R22, UR11, R25 ;  /* 0x0000000b16197c24 */ /* 0x000fe2000f8e0219 */
[----:B------:R-:W-:Y:S06]  /*0c50*/  @!P1 BRA `(.L_x_20) ;  /* 0x0000000800309947 */ /* 0x000fec0003800000 */
[----:B------:R-:W-:Y:S01]  /*0c60*/  ULDC.64 UR20, c[0x0][0x248] ;  /* 0x0000920000147ab9 */ /* 0x000fe20000000a00 */
[----:B------:R-:W-:Y:S01]  /*0c70*/  ULDC.64 UR24, c[0x0][0x268] ;  /* 0x00009a0000187ab9 */ /* 0x000fe20000000a00 */
[----:B------:R-:W-:Y:S01]  /*0c80*/  UIADD3 UR6, UP2, URZ, -UR20, URZ ;  /* 0x800000143f067290 */ /* 0x000fe2000ff5e03f */
[----:B------:R-:W-:Y:S01]  /*0c90*/  IMAD.IADD R37, R25, 0x1, R3 ;  /* 0x0000000119257824 */ /* 0x000fe200078e0203 */
[----:B------:R-:W-:Y:S02]  /*0ca0*/  USHF.L.U64.HI UR14, UR24, 0x1, UR25 ;  /* 0x00000001180e7899 */ /* 0x000fe40008010219 */
[----:B------:R-:W-:Y:S02]  /*0cb0*/  ULEA UR28, UP0, UR24, -UR20, 0x1 ;  /* 0x80000014181c7291 */ /* 0x000fe4000f80083f */
[----:B------:R-:W-:Y:S02]  /*0cc0*/  UIADD3 UR11, UP1, -UR20, UR24, URZ ;  /* 0x00000018140b7290 */ /* 0x000fe4000ff3e13f */
[----:B------:R-:W-:-:S02]  /*0cd0*/  UIADD3.X UR14, UR14, ~UR21, URZ, UP0, !UPT ;  /* 0x800000150e0e7290 */ /* 0x000fc400087fe43f */
[----:B------:R-:W-:Y:S01]  /*0ce0*/  UIADD3.X UR7, URZ, ~UR21, URZ, UP2, !UPT ;  /* 0x800000153f077290 */ /* 0x000fe200097fe43f */
[----:B------:R-:W-:Y:S01]  /*0cf0*/  IMAD.U32 R26, RZ, RZ, UR28 ;  /* 0x0000001cff1a7e24 */ /* 0x000fe2000f8e00ff */
[----:B------:R-:W-:Y:S01]  /*0d00*/  UIADD3.X UR13, ~UR21, UR25, URZ, UP1, !UPT ;  /* 0x00000019150d7290 */ /* 0x000fe20008ffe53f */
[----:B------:R-:W-:Y:S01]  /*0d10*/  IMAD.U32 R28, RZ, RZ, UR11 ;  /* 0x0000000bff1c7e24 */ /* 0x000fe2000f8e00ff */
[----:B------:R-:W-:Y:S01]  /*0d20*/  UIMAD UR15, UR25, 0x3, URZ ;  /* 0x00000003190f78a4 */ /* 0x000fe2000f8e023f */
[----:B------:R-:W-:Y:S01]  /*0d30*/  IMAD.U32 R27, RZ, RZ, UR14 ;  /* 0x0000000eff1b7e24 */ /* 0x000fe2000f8e00ff */
[----:B------:R-:W-:Y:S01]  /*0d40*/  ULDC.64 UR20, c[0x0][0x258] ;  /* 0x0000960000147ab9 */ /* 0x000fe20000000a00 */
[----:B------:R-:W-:Y:S01]  /*0d50*/  UIMAD.WIDE.U32 UR6, UR24, 0x3, UR6 ;  /* 0x00000003180678a5 */ /* 0x000fe2000f8e0006 */
[----:B------:R-:W-:Y:S02]  /*0d60*/  IMAD R23, R15, UR20, RZ ;  /* 0x000000140f177c24 */ /* 0x000fe4000f8e02ff */
[----:B------:R-:W-:Y:S01]  /*0d70*/  IMAD.U32 R29, RZ, RZ, UR13 ;  /* 0x0000000dff1d7e24 */ /* 0x000fe2000f8e00ff */
[----:B------:R-:W-:Y:S01]  /*0d80*/  UIADD3 UR11, UR7, UR15, URZ ;  /* 0x0000000f070b7290 */ /* 0x000fe2000fffe03f */
[C---:B------:R-:W-:Y:S01]  /*0d90*/  IMAD R23, R12.reuse, UR21, R23 ;  /* 0x000000150c177c24 */ /* 0x040fe2000f8e0217 */
[----:B------:R-:W-:Y:S01]  /*0da0*/  ULOP3.LUT UR13, UR18, 0x3, URZ, 0xc0, !UPT ;  /* 0x00000003120d7892 */ /* 0x000fe2000f8ec03f */
[----:B------:R-:W-:Y:S01]  /*0db0*/  IMAD.WIDE.U32 R26, R12, UR20, R26 ;  /* 0x000000140c1a7c25 */ /* 0x000fe2000f8e001a */
[----:B------:R-:W-:-:S02]  /*0dc0*/  USHF.L.U64.HI UR21, UR24, 0x2, UR25 ;  /* 0x0000000218157899 */ /* 0x000fc40008010219 */
[----:B------:R-:W-:Y:S01]  /*0dd0*/  UIADD3 UR13, UP0, UR13, -UR18, URZ ;  /* 0x800000120d0d7290 */ /* 0x000fe2000ff1e03f */
[----:B------:R-:W-:Y:S01]  /*0de0*/  IMAD.U32 R32, RZ, RZ, UR6 ;  /* 0x00000006ff207e24 */ /* 0x000fe2000f8e00ff */
[----:B------:R-:W-:Y:S01]  /*0df0*/  IADD3 R31, R23, R27, RZ ;  /* 0x0000001b171f7210 */ /* 0x000fe20007ffe0ff */
[----:B------:R-:W-:Y:S01]  /*0e00*/  IMAD.WIDE.U32 R28, R12, UR20, R28 ;  /* 0x000000140c1c7c25 */ /* 0x000fe2000f8e001c */
[----:B------:R-:W-:Y:S02]  /*0e10*/  UIADD3.X UR14, URZ, ~UR19, URZ, UP0, !UPT ;  /* 0x800000133f0e7290 */ /* 0x000fe400087fe43f */
[----:B------:R-:W-:Y:S01]  /*0e20*/  USHF.L.U64.HI UR15, UR24, 0x3, UR25 ;  /* 0x00000003180f7899 */ /* 0x000fe20008010219 */
[----:B------:R-:W-:Y:S02]  /*0e30*/  IMAD.MOV.U32 R30, RZ, RZ, R26 ;  /* 0x000000ffff1e7224 */ /* 0x000fe400078e001a */
[----:B------:R-:W-:Y:S02]  /*0e40*/  IMAD.U32 R27, RZ, RZ, UR11 ;  /* 0x0000000bff1b7e24 */ /* 0x000fe4000f8e00ff */
[----:B------:R-:W-:-:S02]  /*0e50*/  IMAD.MOV.U32 R26, RZ, RZ, R32 ;  /* 0x000000ffff1a7224 */ /* 0x000fc400078e0020 */
[----:B------:R-:W-:Y:S02]  /*0e60*/  IMAD.IADD R29, R23, 0x1, R29 ;  /* 0x00000001171d7824 */ /* 0x000fe400078e021d */
[----:B------:R-:W-:Y:S01]  /*0e70*/  IMAD.WIDE.U32 R26, R12, UR20, R26 ;  /* 0x000000140c1a7c25 */ /* 0x000fe2000f8e001a */
[----:B------:R-:W-:-:S03]  /*0e80*/  USHF.L.U32 UR20, UR24, 0x3, URZ ;  /* 0x0000000318147899 */ /* 0x000fc6000800063f */
[----:B------:R-:W-:-:S04]  /*0e90*/  IMAD.WIDE.U32 R28, R22, UR10, R28 ;  /* 0x0000000a161c7c25 */ /* 0x000fc8000f8e001c */
[----:B------:R-:W-:Y:S01]  /*0ea0*/  IMAD.U32 R33, RZ, RZ, UR7 ;  /* 0x00000007ff217e24 */ /* 0x000fe2000f8e00ff */
[----:B------:R-:W-:Y:S01]  /*0eb0*/  ULDC.64 UR6, c[0x0][0x218] ;  /* 0x0000860000067ab9 */ /* 0x000fe20000000a00 */
[----:B------:R-:W-:Y:S01]  /*0ec0*/  IMAD.WIDE.U32 R30, R22, UR10, R30 ;  /* 0x0000000a161e7c25 */ /* 0x000fe2000f8e001e */
[----:B------:R-:W-:Y:S02]  /*0ed0*/  IADD3 R29, R25, R29, RZ ;  /* 0x0000001d191d7210 */ /* 0x000fe40007ffe0ff */
[----:B------:R-:W-:Y:S01]  /*0ee0*/  LEA R20, P1, R28, UR6, 0x1 ;  /* 0x000000061c147c11 */ /* 0x000fe2000f8208ff */
[----:B------:R-:W-:Y:S01]  /*0ef0*/  IMAD.IADD R33, R23, 0x1, R27 ;  /* 0x0000000117217824 */ /* 0x000fe200078e021b */
[----:B------:R-:W-:Y:S01]  /*0f00*/  LEA R18, P2, R30, UR6, 0x1 ;  /* 0x000000061e127c11 */ /* 0x000fe2000f8408ff */
[----:B------:R-:W-:Y:S01]  /*0f10*/  IMAD.MOV.U32 R32, RZ, RZ, R26 ;  /* 0x000000ffff207224 */ /* 0x000fe200078e001a */
[----:B------:R-:W-:Y:S01]  /*0f20*/  LEA.HI.X R29, R28, UR7, R29, 0x1, P1 ;  /* 0x000000071c1d7c11 */ /* 0x000fe200088f0c1d */
[C---:B------:R-:W-:Y:S01]  /*0f30*/  IMAD.IADD R27, R25.reuse, 0x1, R31 ;  /* 0x00000001191b7824 */ /* 0x040fe200078e021f */
[----:B------:R-:W-:Y:S01]  /*0f40*/  ISETP.GE.U32.AND P1, PT, R6, UR26, PT ;  /* 0x0000001a06007c0c */ /* 0x000fe2000bf26070 */
[----:B------:R-:W-:Y:S01]  /*0f50*/  IMAD.WIDE.U32 R22, R22, UR10, R32 ;  /* 0x0000000a16167c25 */ /* 0x000fe2000f8e0020 */
[----:B------:R-:W-:Y:S01]  /*0f60*/  LEA R26, P3, R2, UR6, 0x1 ;  /* 0x00000006021a7c11 */ /* 0x000fe2000f8608ff */
[----:B------:R-:W-:Y:S01]  /*0f70*/  ULDC.64 UR10, c[0x0][0x228] ;  /* 0x00008a00000a7ab9 */ /* 0x000fe20000000a00 */
[----:B------:R-:W-:Y:S01]  /*0f80*/  LEA.HI.X R27, R30, UR7, R27, 0x1, P2 ;  /* 0x000000071e1b7c11 */ /* 0x000fe200090f0c1b */
[----:B------:R-:W-:Y:S01]  /*0f90*/  IMAD.IADD R35, R25, 0x1, R23 ;  /* 0x0000000119237824 */ /* 0x000fe200078e0217 */
[C---:B------:R-:W-:Y:S01]  /*0fa0*/  LEA R24, P2, R22.reuse, UR6, 0x1 ;  /* 0x0000000616187c11 */ /* 0x040fe2000f8408ff */
[----:B------:R-:W-:Y:S01]  /*0fb0*/  IMAD.MOV.U32 R33, RZ, RZ, R8 ;  /* 0x000000ffff217224 */ /* 0x000fe200078e0008 */
[----:B------:R-:W-:Y:S01]  /*0fc0*/  ISETP.GE.AND.EX P1, PT, R5, UR27, PT, P1 ;  /* 0x0000001b05007c0c */ /* 0x000fe2000bf26310 */
[----:B------:R-:W-:Y:S01]  /*0fd0*/  IMAD.MOV.U32 R28, RZ, RZ, R19 ;  /* 0x000000ffff1c7224 */ /* 0x000fe200078e0013 */
[----:B------:R-:W-:Y:S01]  /*0fe0*/  LEA.HI.X R35, R22, UR7, R35, 0x1, P2 ;  /* 0x0000000716237c11 */ /* 0x000fe200090f0c23 */
[----:B------:R-:W-:Y:S01]  /*0ff0*/  UMOV UR6, URZ ;  /* 0x0000003f00067c82 */ /* 0x000fe20008000000 */
[----:B------:R-:W-:Y:S01]  /*1000*/  LEA.HI.X R37, R2, UR7, R37, 0x1, P3 ;  /* 0x0000000702257c11 */ /* 0x000fe200098f0c25 */
[----:B------:R-:W-:-:S08]  /*1010*/  UMOV UR7, URZ ;  /* 0x0000003f00077c82 */ /* 0x000fd00008000000 */
.L_x_21:
[C---:B0-----:R-:W-:Y:S02]  /*1020*/  LOP3.LUT R22, R33.reuse, R6, RZ, 0xfc, !PT ;  /* 0x0000000621167212 */ /* 0x041fe400078efcff */
[----:B------:R-:W-:Y:S02]  /*1030*/  LOP3.LUT R23, R28, R5, RZ, 0xfc, !PT ;  /* 0x000000051c177212 */ /* 0x000fe400078efcff */
[----:B------:R-:W-:Y:S02]  /*1040*/  ISETP.GT.U32.AND P2, PT, R22, -0x1, PT ;  /* 0xffffffff1600780c */ /* 0x000fe40003f44070 */
[----:B------:R-:W-:Y:S02]  /*1050*/  ISETP.LT.U32.AND P3, PT, R33, UR10, PT ;  /* 0x0000000a21007c0c */ /* 0x000fe4000bf61070 */
[----:B------:R-:W-:Y:S02]  /*1060*/  ISETP.GT.AND.EX P2, PT, R23, -0x1, !P1, P2 ;  /* 0xffffffff1700780c */ /* 0x000fe40004f44320 */
[----:B------:R-:W0:Y:S02]  /*1070*/  LDC.64 R22, c[0x0][0x268] ;  /* 0x00009a00ff167b82 */ /* 0x000e240000000a00 */
[----:B------:R-:W-:-:S13]  /*1080*/  ISETP.LT.AND.EX P2, PT, R28, UR11, P2, P3 ;  /* 0x0000000b1c007c0c */ /* 0x000fda0009741330 */
[----:B------:R-:W-:Y:S01]  /*1090*/  @!P2 PRMT R39, RZ, 0x7610, R39 ;  /* 0x00007610ff27a816 */ /* 0x000fe20000000027 */
[----:B------:R-:W-:-:S05]  /*10a0*/  @P2 IMAD.MOV.U32 R36, RZ, RZ, R26 ;  /* 0x000000ffff242224 */ /* 0x000fca00078e001a */
[----:B------:R-:W2:Y:S01]  /*10b0*/  @P2 LDG.E.U16 R39, desc[UR16][R36.64] ;  /* 0x0000001024272981 */ /* 0x000ea2000c1e1500 */
[----:B------:R-:W-:Y:S01]  /*10c0*/  MOV R30, R16 ;  /* 0x00000010001e7202 */ /* 0x000fe20000000f00 */
[----:B------:R-:W-:Y:S01]  /*10d0*/  IMAD.MOV.U32 R31, RZ, RZ, R21 ;  /* 0x000000ffff1f7224 */ /* 0x000fe200078e0015 */
[----:B0-----:R-:W-:-:S04]  /*10e0*/  IADD3 R41, P4, R33, R22, RZ ;  /* 0x0000001621297210 */ /* 0x001fc80007f9e0ff */
[C---:B------:R-:W-:Y:S02]  /*10f0*/  LOP3.LUT R32, R41.reuse, R6, RZ, 0xfc, !PT ;  /* 0x0000000629207212 */ /* 0x040fe400078efcff */
[----:B------:R-:W-:Y:S01]  /*1100*/  ISETP.LT.U32.AND P3, PT, R41, UR10, PT ;  /* 0x0000000a29007c0c */ /* 0x000fe2000bf61070 */
[----:B------:R-:W-:Y:S01]  /*1110*/  IMAD.X R41, R28, 0x1, R23, P4 ;  /* 0x000000011c297824 */ /* 0x000fe200020e0617 */
[----:B------:R-:W-:-:S04]  /*1120*/  ISETP.GT.U32.AND P2, PT, R32, -0x1, PT ;  /* 0xffffffff2000780c */ /* 0x000fc80003f44070 */
[----:B------:R-:W-:-:S04]  /*1130*/  LOP3.LUT R32, R41, R5, RZ, 0xfc, !PT ;  /* 0x0000000529207212 */ /* 0x000fc800078efcff */
[----:B------:R-:W-:-:S04]  /*1140*/  ISETP.GT.AND.EX P2, PT, R32, -0x1, !P1, P2 ;  /* 0xffffffff2000780c */ /* 0x000fc80004f44320 */
[----:B------:R-:W-:-:S13]  /*1150*/  ISETP.LT.AND.EX P2, PT, R41, UR11, P2, P3 ;  /* 0x0000000b29007c0c */ /* 0x000fda0009741330 */
[----:B------:R-:W-:Y:S01]  /*1160*/  @!P2 PRMT R41, RZ, 0x7610, R41 ;  /* 0x00007610ff29a816 */ /* 0x000fe20000000029 */
[----:B------:R-:W-:Y:S01]  /*1170*/  @P2 IMAD.MOV.U32 R38, RZ, RZ, R20 ;  /* 0x000000ffff262224 */ /* 0x000fe200078e0014 */
[----:B--2---:R0:W-:Y:S02]  /*1180*/  STG.E.U16 desc[UR16][R30.64], R39 ;  /* 0x000000271e007986 */ /* 0x0041e4000c101510 */
[----:B0-----:R-:W-:-:S05]  /*1190*/  @P2 IMAD.MOV.U32 R39, RZ, RZ, R29 ;  /* 0x000000ffff272224 */ /* 0x001fca00078e001d */
[----:B------:R0:W2:Y:S01]  /*11a0*/  @P2 LDG.E.U16 R41, desc[UR16][R38.64] ;  /* 0x0000001026292981 */ /* 0x0000a2000c1e1500 */
[----:B------:R-:W-:-:S04]  /*11b0*/  IADD3 R30, P2, R16, UR22, RZ ;  /* 0x00000016101e7c10 */ /* 0x000fc8000ff5e0ff */
[----:B------:R-:W-:Y:S02]  /*11c0*/  IADD3.X R31, R21, UR23, RZ, P2, !PT ;  /* 0x00000017151f7c10 */ /* 0x000fe400097fe4ff */
[----:B------:R-:W-:-:S04]  /*11d0*/  LEA R21, P4, R22, R33, 0x1 ;  /* 0x0000002116157211 */ /* 0x000fc800078808ff */
[C---:B------:R-:W-:Y:S02]  /*11e0*/  LOP3.LUT R16, R21.reuse, R6, RZ, 0xfc, !PT ;  /* 0x0000000615107212 */ /* 0x040fe400078efcff */
[----:B------:R-:W-:Y:S02]  /*11f0*/  ISETP.LT.U32.AND P3, PT, R21, UR10, PT ;  /* 0x0000000a15007c0c */ /* 0x000fe4000bf61070 */
[----:B------:R-:W-:Y:S02]  /*1200*/  LEA.HI.X R21, R22, R28, R23, 0x1, P4 ;  /* 0x0000001c16157211 */ /* 0x000fe400020f0c17 */
[----:B------:R-:W-:Y:S02]  /*1210*/  ISETP.GT.U32.AND P2, PT, R16, -0x1, PT ;  /* 0xffffffff1000780c */ /* 0x000fe40003f44070 */
[----:B------:R-:W-:-:S04]  /*1220*/  LOP3.LUT R16, R21, R5, RZ, 0xfc, !PT ;  /* 0x0000000515107212 */ /* 0x000fc800078efcff */
[----:B------:R-:W-:-:S04]  /*1230*/  ISETP.GT.AND.EX P2, PT, R16, -0x1, !P1, P2 ;  /* 0xffffffff1000780c */ /* 0x000fc80004f44320 */
[----:B------:R-:W-:-:S13]  /*1240*/  ISETP.LT.AND.EX P2, PT, R21, UR11, P2, P3 ;  /* 0x0000000b15007c0c */ /* 0x000fda0009741330 */
[----:B------:R-:W-:Y:S01]  /*1250*/  @!P2 PRMT R21, RZ, 0x7610, R21 ;  /* 0x00007610ff15a816 */ /* 0x000fe20000000015 */
[----:B0-----:R-:W-:Y:S02]  /*1260*/  @P2 IMAD.MOV.U32 R38, RZ, RZ, R18 ;  /* 0x000000ffff262224 */ /* 0x001fe400078e0012 */
[----:B------:R-:W-:Y:S01]  /*1270*/  @P2 IMAD.MOV.U32 R39, RZ, RZ, R27 ;  /* 0x000000ffff272224 */ /* 0x000fe200078e001b */
[----:B--2---:R0:W-:Y:S04]  /*1280*/  STG.E.U16 desc[UR16][R30.64], R41 ;  /* 0x000000291e007986 */ /* 0x0041e8000c101510 */
[----:B------:R1:W2:Y:S01]  /*1290*/  @P2 LDG.E.U16 R21, desc[UR16][R38.64] ;  /* 0x0000001026152981 */ /* 0x0002a2000c1e1500 */
[----:B------:R-:W-:Y:S01]  /*12a0*/  IMAD R23, R23, 0x3, RZ ;  /* 0x0000000317177824 */ /* 0x000fe200078e02ff */
[----:B0-----:R-:W-:-:S02]  /*12b0*/  IADD3 R30, P2, R30, UR22, RZ ;  /* 0x000000161e1e7c10 */ /* 0x001fc4000ff5e0ff */
[----:B-1----:R-:W-:Y:S01]  /*12c0*/  MOV R38, R33 ;  /* 0x0000002100267202 */ /* 0x002fe20000000f00 */
[----:B------:R-:W-:Y:S01]  /*12d0*/  IMAD.MOV.U32 R39, RZ, RZ, R28 ;  /* 0x000000ffff277224 */ /* 0x000fe200078e001c */
[----:B------:R-:W-:-:S03]  /*12e0*/  IADD3.X R31, R31, UR23, RZ, P2, !PT ;  /* 0x000000171f1f7c10 */ /* 0x000fc600097fe4ff */
[----:B------:R-:W-:-:S04]  /*12f0*/  IMAD.WIDE.U32 R40, R22, 0x3, R38 ;  /* 0x0000000316287825 */ /* 0x000fc800078e0026 */
[----:B------:R-:W-:Y:S01]  /*1300*/  IMAD.IADD R23, R23, 0x1, R41 ;  /* 0x0000000117177824 */ /* 0x000fe200078e0229 */
[C---:B------:R-:W-:Y:S02]  /*1310*/  LOP3.LUT R16, R40.reuse, R6, RZ, 0xfc, !PT ;  /* 0x0000000628107212 */ /* 0x040fe400078efcff */
[----:B------:R-:W-:Y:S02]  /*1320*/  ISETP.LT.U32.AND P3, PT, R40, UR10, PT ;  /* 0x0000000a28007c0c */ /* 0x000fe4000bf61070 */
[----:B------:R-:W-:Y:S02]  /*1330*/  ISETP.GT.U32.AND P2, PT, R16, -0x1, PT ;  /* 0xffffffff1000780c */ /* 0x000fe40003f44070 */
[----:B------:R-:W-:-:S04]  /*1340*/  LOP3.LUT R16, R23, R5, RZ, 0xfc, !PT ;  /* 0x0000000517107212 */ /* 0x000fc800078efcff */
[----:B------:R-:W-:-:S04]  /*1350*/  ISETP.GT.AND.EX P2, PT, R16, -0x1, !P1, P2 ;  /* 0xffffffff1000780c */ /* 0x000fc80004f44320 */
[----:B------:R-:W-:-:S13]  /*1360*/  ISETP.LT.AND.EX P2, PT, R23, UR11, P2, P3 ;  /* 0x0000000b17007c0c */ /* 0x000fda0009741330 */
[----:B------:R-:W-:Y:S01]  /*1370*/  @!P2 PRMT R39, RZ, 0x7610, R39 ;  /* 0x00007610ff27a816 */ /* 0x000fe20000000027 */
[----:B------:R-:W-:Y:S01]  /*1380*/  @P2 IMAD.MOV.U32 R34, RZ, RZ, R24 ;  /* 0x000000ffff222224 */ /* 0x000fe200078e0018 */
[----:B--2---:R0:W-:Y:S04]  /*1390*/  STG.E.U16 desc[UR16][R30.64], R21 ;  /* 0x000000151e007986 */ /* 0x0041e8000c101510 */
[----:B------:R1:W2:Y:S01]  /*13a0*/  @P2 LDG.E.U16 R39, desc[UR16][R34.64] ;  /* 0x0000001022272981 */ /* 0x0002a2000c1e1500 */
[----:B------:R-:W-:Y:S01]  /*13b0*/  UIADD3 UR6, UP0, UR6, 0x4, URZ ;  /* 0x0000000406067890 */ /* 0x000fe2000ff1e03f */
[----:B------:R-:W-:Y:S02]  /*13c0*/  IADD3 R22, P2, R30, UR22, RZ ;  /* 0x000000161e167c10 */ /* 0x000fe4000ff5e0ff */
[----:B------:R-:W-:Y:S01]  /*13d0*/  IADD3 R26, P6, R26, UR20, RZ ;  /* 0x000000141a1a7c10 */ /* 0x000fe2000ffde0ff */
[----:B------:R-:W-:Y:S01]  /*13e0*/  UIADD3.X UR7, URZ, UR7, URZ, UP0, !UPT ;  /* 0x000000073f077290 */ /* 0x000fe200087fe43f */
[----:B------:R-:W-:Y:S01]  /*13f0*/  IADD3.X R23, R31, UR23, RZ, P2, !PT ;  /* 0x000000171f177c10 */ /* 0x000fe200097fe4ff */
[----:B------:R-:W-:Y:S01]  /*1400*/  UIADD3 UR18, UP0, UR6, UR13, URZ ;  /* 0x0000000d06127290 */ /* 0x000fe2000ff1e03f */
[----:B0-----:R-:W-:Y:S01]  /*1410*/  IMAD.U32 R30, RZ, RZ, UR24 ;  /* 0x00000018ff1e7e24 */ /* 0x001fe2000f8e00ff */
[----:B------:R-:W-:-:S02]  /*1420*/  IADD3 R16, P3, R22, UR22, RZ ;  /* 0x0000001616107c10 */ /* 0x000fc4000ff7e0ff */
[----:B------:R-:W-:Y:S01]  /*1430*/  UIADD3.X UR19, UR7, UR14, URZ, UP0, !UPT ;  /* 0x0000000e07137290 */ /* 0x000fe200087fe43f */
[----:B------:R-:W-:Y:S02]  /*1440*/  IADD3 R24, P5, R24, UR20, RZ ;  /* 0x0000001418187c10 */ /* 0x000fe4000ffbe0ff */
[----:B------:R-:W-:Y:S02]  /*1450*/  ISETP.NE.U32.AND P2, PT, RZ, UR18, PT ;  /* 0x00000012ff007c0c */ /* 0x000fe4000bf45070 */
[----:B------:R-:W-:Y:S02]  /*1460*/  LEA R33, P4, R30, R33, 0x2 ;  /* 0x000000211e217211 */ /* 0x000fe400078810ff */
[----:B------:R-:W-:Y:S02]  /*1470*/  ISETP.NE.AND.EX P2, PT, RZ, UR19, PT, P2 ;  /* 0x00000013ff007c0c */ /* 0x000fe4000bf45320 */
[----:B------:R-:W-:Y:S02]  /*1480*/  IADD3.X R21, R23, UR23, RZ, P3, !PT ;  /* 0x0000001717157c10 */ /* 0x000fe40009ffe4ff */
[----:B------:R-:W-:-:S02]  /*1490*/  IADD3.X R28, R28, UR21, RZ, P4, !PT ;  /* 0x000000151c1c7c10 */ /* 0x000fc4000a7fe4ff */
[----:B------:R-:W-:Y:S02]  /*14a0*/  IADD3 R20, P3, R20, UR20, RZ ;  /* 0x0000001414147c10 */ /* 0x000fe4000ff7e0ff */
[----:B------:R-:W-:Y:S02]  /*14b0*/  IADD3 R18, P4, R18, UR20, RZ ;  /* 0x0000001412127c10 */ /* 0x000fe4000ff9e0ff */
[----:B------:R-:W-:Y:S02]  /*14c0*/  IADD3.X R37, R37, UR15, RZ, P6, !PT ;  /* 0x0000000f25257c10 */ /* 0x000fe4000b7fe4ff */
[----:B------:R-:W-:Y:S02]  /*14d0*/  IADD3.X R29, R29, UR15, RZ, P3, !PT ;  /* 0x0000000f1d1d7c10 */ /* 0x000fe40009ffe4ff */
[----:B------:R-:W-:Y:S02]  /*14e0*/  IADD3.X R27, R27, UR15, RZ, P4, !PT ;  /* 0x0000000f1b1b7c10 */ /* 0x000fe4000a7fe4ff */
[----:B-1----:R-:W-:Y:S01]  /*14f0*/  IADD3.X R35, R35, UR15, RZ, P5, !PT ;  /* 0x0000000f23237c10 */ /* 0x002fe2000affe4ff */
[----:B--2---:R0:W-:Y:S01]  /*1500*/  STG.E.U16 desc[UR16][R22.64], R39 ;  /* 0x0000002716007986 */ /* 0x0041e2000c101510 */
[----:B------:R-:W-:Y:S05]  /*1510*/  @P2 BRA `(.L_x_21) ;  /* 0xfffffff800c02947 */ /* 0x000fea000383ffff */
.L_x_20:
[----:B------:R-:W1:Y:S01]  /*1520*/  LDC R20, c[0x0][0x238] ;  /* 0x00008e00ff147b82 */ /* 0x000e620000000800 */
[----:B------:R-:W-:Y:S01]  /*1530*/  IMAD.IADD R25, R3, 0x1, R25 ;  /* 0x0000000103197824 */ /* 0x000fe200078e0219 */
[----:B-1----:R-:W-:-:S13]  /*1540*/  LOP3.LUT P1, RZ, R20, 0x3, RZ, 0xc0, !PT ;  /* 0x0000000314ff7812 */ /* 0x002fda000782c0ff */
[----:B------:R-:W-:Y:S05]  /*1550*/  @!P1 BRA `(.L_x_22) ;  /* 0x0000000400649947 */ /* 0x000fea0003800000 */
[----:B------:R-:W-:Y:S01]  /*1560*/  ULDC.64 UR18, c[0x0][0x268] ;  /* 0x00009a0000127ab9 */ /* 0x000fe20000000a00 */
[----:B------:R-:W-:Y:S01]  /*1570*/  MOV R18, R8 ;  /* 0x0000000800127202 */ /* 0x000fe20000000f00 */
[----:B------:R-:W-:Y:S01]  /*1580*/  UIMAD UR7, UR7, UR18, URZ ;  /* 0x00000012070772a4 */ /* 0x000fe2000f8e023f */
[----:B------:R-:W-:Y:S01]  /*1590*/  IMAD.U32 R29, RZ, RZ, UR6 ;  /* 0x00000006ff1d7e24 */ /* 0x000fe2000f8e00ff */
[----:B------:R-:W-:Y:S02]  /*15a0*/  ULDC.64 UR14, c[0x0][0x220] ;  /* 0x00008800000e7ab9 */ /* 0x000fe40000000a00 */
[----:B------:R-:W-:Y:S01]  /*15b0*/  UIMAD UR7, UR6, UR19, UR7 ;  /* 0x00000013060772a4 */ /* 0x000fe2000f8e0207 */
[----:B0-----:R-:W-:Y:S01]  /*15c0*/  IMAD.WIDE.U32 R22, R29, UR18, R18 ;  /* 0x000000121d167c25 */ /* 0x001fe2000f8e0012 */
[----:B------:R-:W-:Y:S02]  /*15d0*/  ISETP.GE.U32.AND P1, PT, R6, UR14, PT ;  /* 0x0000000e06007c0c */ /* 0x000fe4000bf26070 */
[----:B------:R-:W-:-:S02]  /*15e0*/  LOP3.LUT R18, R22, R6, RZ, 0xfc, !PT ;  /* 0x0000000616127212 */ /* 0x000fc400078efcff */
[----:B------:R-:W-:Y:S01]  /*15f0*/  VIADD R23, R23, UR7 ;  /* 0x0000000717177c36 */ /* 0x000fe20008000000 */
[----:B------:R-:W-:Y:S02]  /*1600*/  ISETP.GE.AND.EX P1, PT, R5, UR15, PT, P1 ;  /* 0x0000000f05007c0c */ /* 0x000fe4000bf26310 */
[----:B------:R-:W-:Y:S02]  /*1610*/  ISETP.GT.U32.AND P2, PT, R18, -0x1, PT ;  /* 0xffffffff1200780c */ /* 0x000fe40003f44070 */
[----:B------:R-:W-:Y:S02]  /*1620*/  LOP3.LUT R18, R23, R5, RZ, 0xfc, !PT ;  /* 0x0000000517127212 */ /* 0x000fe400078efcff */
[----:B------:R-:W-:Y:S02]  /*1630*/  ISETP.LT.U32.AND P3, PT, R22, UR10, PT ;  /* 0x0000000a16007c0c */ /* 0x000fe4000bf61070 */
[----:B------:R-:W-:-:S04]  /*1640*/  ISETP.GT.AND.EX P2, PT, R18, -0x1, !P1, P2 ;  /* 0xffffffff1200780c */ /* 0x000fc80004f44320 */
[----:B------:R-:W-:-:S13]  /*1650*/  ISETP.LT.AND.EX P2, PT, R23, UR11, P2, P3 ;  /* 0x0000000b17007c0c */ /* 0x000fda0009741330 */
[----:B------:R-:W0:Y:S01]  /*1660*/  @P2 LDC.64 R26, c[0x0][0x218] ;  /* 0x00008600ff1a2b82 */ /* 0x000e220000000a00 */
[----:B------:R-:W-:-:S04]  /*1670*/  @P2 IMAD.MOV.U32 R24, RZ, RZ, R2 ;  /* 0x000000ffff182224 */ /* 0x000fc800078e0002 */
[----:B------:R-:W-:Y:S01]  /*1680*/  @P2 IMAD.WIDE.U32 R22, R29, UR18, R24 ;  /* 0x000000121d162c25 */ /* 0x000fe2000f8e0018 */
[----:B------:R-:W-:-:S03]  /*1690*/  @!P2 PRMT R29, RZ, 0x7610, R29 ;  /* 0x00007610ff1da816 */ /* 0x000fc6000000001d */
[----:B------:R-:W-:Y:S01]  /*16a0*/  @P2 VIADD R18, R23, UR7 ;  /* 0x0000000717122c36 */ /* 0x000fe20008000000 */
[----:B0-----:R-:W-:-:S04]  /*16b0*/  @P2 LEA R26, P3, R22, R26, 0x1 ;  /* 0x0000001a161a2211 */ /* 0x001fc800078608ff */
[----:B------:R-:W-:-:S05]  /*16c0*/  @P2 LEA.HI.X R27, R22, R27, R18, 0x1, P3 ;  /* 0x0000001b161b2211 */ /* 0x000fca00018f0c12 */
[----:B------:R0:W2:Y:S01]  /*16d0*/  @P2 LDG.E.U16 R29, desc[UR16][R26.64] ;  /* 0x000000101a1d2981 */ /* 0x0000a2000c1e1500 */
[----:B------:R-:W-:Y:S01]  /*16e0*/  LOP3.LUT R24, R20, 0x3, RZ, 0xc0, !PT ;  /* 0x0000000314187812 */ /* 0x000fe200078ec0ff */
[----:B------:R-:W-:Y:S01]  /*16f0*/  IMAD.MOV.U32 R22, RZ, RZ, R16 ;  /* 0x000000ffff167224 */ /* 0x000fe200078e0010 */
[----:B------:R-:W-:Y:S02]  /*1700*/  MOV R23, R21 ;  /* 0x0000001500177202 */ /* 0x000fe40000000f00 */
[----:B------:R-:W-:-:S04]  /*1710*/  ISETP.NE.U32.AND P2, PT, R24, 0x1, PT ;  /* 0x000000011800780c */ /* 0x000fc80003f45070 */
[----:B------:R-:W-:Y:S01]  /*1720*/  ISETP.NE.AND.EX P2, PT, RZ, RZ, PT, P2 ;  /* 0x000000ffff00720c */ /* 0x000fe20003f45320 */
[----:B0-----:R-:W-:Y:S01]  /*1730*/  IMAD.MOV.U32 R26, RZ, RZ, R16 ;  /* 0x000000ffff1a7224 */ /* 0x001fe200078e0010 */
[----:B------:R-:W-:Y:S01]  /*1740*/  IADD3 R16, P3, R16, UR22, RZ ;  /* 0x0000001610107c10 */ /* 0x000fe2000ff7e0ff */
[----:B------:R-:W-:-:S03]  /*1750*/  IMAD.MOV.U32 R27, RZ, RZ, R21 ;  /* 0x000000ffff1b7224 */ /* 0x000fc600078e0015 */
[----:B------:R-:W-:Y:S02]  /*1760*/  IADD3.X R21, R21, UR23, RZ, P3, !PT ;  /* 0x0000001715157c10 */ /* 0x000fe40009ffe4ff */
[----:B--2---:R1:W-:Y:S05]  /*1770*/  STG.E.U16 desc[UR16][R26.64], R29 ;  /* 0x0000001d1a007986 */ /* 0x0043ea000c101510 */
[----:B------:R-:W-:Y:S05]  /*1780*/  @!P2 BRA `(.L_x_22) ;  /* 0x0000000000d8a947 */ /* 0x000fea0003800000 */
[----:B------:R-:W-:Y:S02]  /*1790*/  ULDC.64 UR14, c[0x0][0x268] ;  /* 0x00009a00000e7ab9 */ /* 0x000fe40000000a00 */
[----:B------:R-:W-:-:S04]  /*17a0*/  UIMAD.WIDE.U32 UR14, UR6, UR18, UR14 ;  /* 0x00000012060e72a5 */ /* 0x000fc8000f8e000e */
[----:B------:R-:W-:Y:S02]  /*17b0*/  UIADD3 UR7, UR7, UR15, URZ ;  /* 0x0000000f07077290 */ /* 0x000fe4000fffe03f */
[----:B------:R-:W-:-:S04]  /*17c0*/  IADD3 R21, P2, R8, UR14, RZ ;  /* 0x0000000e08157c10 */ /* 0x000fc8000ff5e0ff */
[----:B------:R-:W-:Y:S02]  /*17d0*/  LOP3.LUT R16, R21, R6, RZ, 0xfc, !PT ;  /* 0x0000000615107212 */ /* 0x000fe400078efcff */
[----:B-1----:R-:W-:Y:S02]  /*17e0*/  IADD3.X R27, R19, UR7, RZ, P2, !PT ;  /* 0x00000007131b7c10 */ /* 0x002fe400097fe4ff */
[----:B------:R-:W-:Y:S02]  /*17f0*/  ISETP.GT.U32.AND P2, PT, R16, -0x1, PT ;  /* 0xffffffff1000780c */ /* 0x000fe40003f44070 */
[----:B------:R-:W-:Y:S02]  /*1800*/  LOP3.LUT R16, R27, R5, RZ, 0xfc, !PT ;  /* 0x000000051b107212 */ /* 0x000fe400078efcff */
[----:B------:R-:W-:Y:S02]  /*1810*/  ISETP.LT.U32.AND P3, PT, R21, UR10, PT ;  /* 0x0000000a15007c0c */ /* 0x000fe4000bf61070 */
[----:B------:R-:W-:-:S04]  /*1820*/  ISETP.GT.AND.EX P2, PT, R16, -0x1, !P1, P2 ;  /* 0xffffffff1000780c */ /* 0x000fc80004f44320 */
[----:B------:R-:W-:-:S13]  /*1830*/  ISETP.LT.AND.EX P2, PT, R27, UR11, P2, P3 ;  /* 0x0000000b1b007c0c */ /* 0x000fda0009741330 */
[----:B------:R-:W0:Y:S01]  /*1840*/  @P2 LDC.64 R20, c[0x0][0x218] ;  /* 0x00008600ff142b82 */ /* 0x000e220000000a00 */
[----:B------:R-:W-:Y:S02]  /*1850*/  @P2 IADD3 R16, P3, R2, UR14, RZ ;  /* 0x0000000e02102c10 */ /* 0x000fe4000ff7e0ff */
[----:B------:R-:W-:Y:S02]  /*1860*/  @!P2 PRMT R31, RZ, 0x7610, R31 ;  /* 0x00007610ff1fa816 */ /* 0x000fe4000000001f */
[----:B------:R-:W-:Y:S02]  /*1870*/  @P2 IADD3.X R18, R25, UR7, RZ, P3, !PT ;  /* 0x0000000719122c10 */ /* 0x000fe40009ffe4ff */
[----:B0-----:R-:W-:-:S04]  /*1880*/  @P2 LEA R20, P3, R16, R20, 0x1 ;  /* 0x0000001410142211 */ /* 0x001fc800078608ff */
[----:B------:R-:W-:-:S05]  /*1890*/  @P2 LEA.HI.X R21, R16, R21, R18, 0x1, P3 ;  /* 0x0000001510152211 */ /* 0x000fca00018f0c12 */
[----:B------:R0:W2:Y:S01]  /*18a0*/  @P2 LDG.E.U16 R31, desc[UR16][R20.64] ;  /* 0x00000010141f2981 */ /* 0x0000a2000c1e1500 */
[----:B------:R-:W-:Y:S01]  /*18b0*/  IADD3 R26, P2, R22, UR22, RZ ;  /* 0x00000016161a7c10 */ /* 0x000fe2000ff5e0ff */
[----:B------:R-:W-:Y:S02]  /*18c0*/  IMAD.U32 R29, RZ, RZ, UR22 ;  /* 0x00000016ff1d7e24 */ /* 0x000fe4000f8e00ff */
[----:B------:R-:W-:Y:S01]  /*18d0*/  IMAD.U32 R33, RZ, RZ, UR22 ;  /* 0x00000016ff217e24 */ /* 0x000fe2000f8e00ff */
[----:B------:R-:W-:Y:S01]  /*18e0*/  IADD3.X R27, R23, UR23, RZ, P2, !PT ;  /* 0x00000017171b7c10 */ /* 0x000fe200097fe4ff */
[----:B------:R-:W-:Y:S01]  /*18f0*/  IMAD.U32 R16, RZ, RZ, UR23 ;  /* 0x00000017ff107e24 */ /* 0x000fe2000f8e00ff */
[----:B------:R-:W-:Y:S02]  /*1900*/  ISETP.NE.U32.AND P2, PT, R24, 0x2, PT ;  /* 0x000000021800780c */ /* 0x000fe40003f45070 */
[----:B------:R-:W-:Y:S02]  /*1910*/  LEA R28, P3, R29, R22, 0x1 ;  /* 0x000000161d1c7211 */ /* 0x000fe400078608ff */
[----:B------:R-:W-:-:S02]  /*1920*/  ISETP.NE.AND.EX P2, PT, RZ, RZ, PT, P2 ;  /* 0x000000ffff00720c */ /* 0x000fc40003f45320 */
[----:B------:R-:W-:Y:S01]  /*1930*/  LEA.HI.X R29, R33, R23, R16, 0x1, P3 ;  /* 0x00000017211d7211 */ /* 0x000fe200018f0c10 */
[----:B------:R-:W-:-:S04]  /*1940*/  IMAD.MOV.U32 R16, RZ, RZ, R28 ;  /* 0x000000ffff107224 */ /* 0x000fc800078e001c */
[----:B0-----:R-:W-:Y:S01]  /*1950*/  IMAD.MOV.U32 R21, RZ, RZ, R29 ;  /* 0x000000ffff157224 */ /* 0x001fe200078e001d */
[----:B--2---:R2:W-:Y:S05]  /*1960*/  STG.E.U16 desc[UR16][R26.64], R31 ;  /* 0x0000001f1a007986 */ /* 0x0045ea000c101510 */
[----:B------:R-:W-:Y:S05]  /*1970*/  @!P2 BRA `(.L_x_22) ;  /* 0x00000000005ca947 */ /* 0x000fea0003800000 */
[----:B------:R-:W-:-:S04]  /*1980*/  UIADD3 UR14, UP0, UR14, UR18, URZ ;  /* 0x000000120e0e7290 */ /* 0x000fc8000ff1e03f */
[----:B------:R-:W-:Y:S02]  /*1990*/  UIADD3.X UR7, UR7, UR19, URZ, UP0, !UPT ;  /* 0x0000001307077290 */ /* 0x000fe400087fe43f */
[----:B------:R-:W-:-:S04]  /*19a0*/  IADD3 R3, P2, R8, UR14, RZ ;  /* 0x0000000e08037c10 */ /* 0x000fc8000ff5e0ff */
[----:B------:R-:W-:Y:S02]  /*19b0*/  LOP3.LUT R6, R3, R6, RZ, 0xfc, !PT ;  /* 0x0000000603067212 */ /* 0x000fe400078efcff */
[----:B------:R-:W-:Y:S02]  /*19c0*/  IADD3.X R7, R19, UR7, RZ, P2, !PT ;  /* 0x0000000713077c10 */ /* 0x000fe400097fe4ff */
        /* <DEDUP_REMOVED lines=11> */
[----:B------:R-:W3:Y:S01]  /*1a80*/  @P1 LDG.E.U16 R5, desc[UR16][R2.64] ;  /* 0x0000001002051981 */ /* 0x000ee2000c1e1500 */
[----:B------:R-:W-:Y:S01]  /*1a90*/  IMAD.U32 R7, RZ, RZ, UR8 ;  /* 0x00000008ff077e24 */ /* 0x000fe2000f8e00ff */
[----:B------:R-:W-:-:S03]  /*1aa0*/  UIMAD UR6, UR12, 0x6, URZ ;  /* 0x000000060c0678a4 */ /* 0x000fc6000f8e023f */
[----:B------:R-:W-:-:S04]  /*1ab0*/  IMAD.WIDE.U32 R22, R7, 0x6, R22 ;  /* 0x0000000607167825 */ /* 0x000fc800078e0016 */
[----:B------:R-:W-:Y:S01]  /*1ac0*/  IMAD.MOV.U32 R16, RZ, RZ, R22 ;  /* 0x000000ffff107224 */ /* 0x000fe200078e0016 */
[----:B------:R-:W-:Y:S01]  /*1ad0*/  IADD3 R21, R23, UR6, RZ ;  /* 0x0000000617157c10 */ /* 0x000fe2000fffe0ff */
[----:B---3--:R3:W-:Y:S06]  /*1ae0*/  STG.E.U16 desc[UR16][R28.64], R5 ;  /* 0x000000051c007986 */ /* 0x0087ec000c101510 */
.L_x_22:
[----:B------:R-:W-:Y:S05]  /*1af0*/  @!P0 BRA `(.L_x_23) ;  /* 0xffffffec00bc8947 */ /* 0x000fea000383ffff */
.L_x_19:
[----:B------:R-:W-:Y:S01]  /*1b00*/  ULDC UR4, c[0x0][0x0] ;  /* 0x0000000000047ab9 */ /* 0x000fe20000000800 */
[----:B------:R-:W4:Y:S02]  /*1b10*/  LDC R2, c[0x0][0xc] ;  /* 0x00000300ff027b82 */ /* 0x000f240000000800 */
[----:B----4-:R-:W-:Y:S01]  /*1b20*/  IMAD R3, R2, UR4, RZ ;  /* 0x0000000402037c24 */ /* 0x010fe2000f8e02ff */
[----:B------:R-:W-:-:S04]  /*1b30*/  ULDC.64 UR4, c[0x0][0x210] ;  /* 0x0000840000047ab9 */ /* 0x000fc80000000a00 */
[----:B------:R-:W-:-:S05]  /*1b40*/  IADD3 R0, P0, R3, R0, RZ ;  /* 0x0000000003007210 */ /* 0x000fca0007f1e0ff */
[----:B------:R-:W-:Y:S01]  /*1b50*/  IMAD.X R13, RZ, RZ, R13, P0 ;  /* 0x000000ffff0d7224 */ /* 0x000fe200000e060d */
[----:B------:R-:W-:-:S04]  /*1b60*/  ISETP.GE.U32.AND P0, PT, R0, UR4, PT ;  /* 0x0000000400007c0c */ /* 0x000fc8000bf06070 */
[----:B------:R-:W-:-:S13]  /*1b70*/  ISETP.GE.AND.EX P0, PT, R13, UR5, PT, P0 ;  /* 0x000000050d007c0c */ /* 0x000fda000bf06300 */
[----:B------:R-:W-:Y:S05]  /*1b80*/  @!P0 BRA `(.L_x_24) ;  /* 0xffffffe4007c8947 */ /* 0x000fea000383ffff */
[----:B------:R-:W-:Y:S05]  /*1b90*/  EXIT ;  /* 0x000000000000794d */ /* 0x000fea0003800000 */
        .weak           $__internal_1_$__cuda_sm20_div_s64
        .type           $__internal_1_$__cuda_sm20_div_s64,@function
        .size           $__internal_1_$__cuda_sm20_div_s64,(.L_x_92 - $__internal_1_$__cuda_sm20_div_s64)
$__internal_1_$__cuda_sm20_div_s64:
        /* <DEDUP_REMOVED lines=8> */
[----:B0-----:R-:W-:-:S06]  /*1c20*/  VIADD R16, R9, 0x1ffffffe ;  /* 0x1ffffffe09107836 */ /* 0x001fcc0000000000 */
[----:B------:R-:W0:Y:S02]  /*1c30*/  F2I.U64.TRUNC R16, R16 ;  /* 0x0000001000107311 */ /* 0x000e24000020d800 */
[----:B0-----:R-:W-:-:S04]  /*1c40*/  IMAD.WIDE.U32 R18, R16, R4, RZ ;  /* 0x0000000410127225 */ /* 0x001fc800078e00ff */
[C---:B------:R-:W-:Y:S01]  /*1c50*/  IMAD R11, R16.reuse, R5, R19 ;  /* 0x00000005100b7224 */ /* 0x040fe200078e0213 */
[----:B------:R-:W-:Y:S01]  /*1c60*/  IADD3 R21, P0, RZ, -R18, RZ ;  /* 0x80000012ff157210 */ /* 0x000fe20007f1e0ff */
[----:B------:R-:W-:Y:S02]  /*1c70*/  IMAD.MOV.U32 R19, RZ, RZ, R16 ;  /* 0x000000ffff137224 */ /* 0x000fe400078e0010 */
[----:B------:R-:W-:Y:S02]  /*1c80*/  IMAD R11, R17, R4, R11 ;  /* 0x00000004110b7224 */ /* 0x000fe400078e020b */
[----:B------:R-:W-:-:S04]  /*1c90*/  IMAD.HI.U32 R18, R16, R21, RZ ;  /* 0x0000001510127227 */ /* 0x000fc800078e00ff */
[----:B------:R-:W-:-:S04]  /*1ca0*/  IMAD.X R11, RZ, RZ, ~R11, P0 ;  /* 0x000000ffff0b7224 */ /* 0x000fc800000e0e0b */
[----:B------:R-:W-:-:S04]  /*1cb0*/  IMAD.WIDE.U32 R18, P0, R16, R11, R18 ;  /* 0x0000000b10127225 */ /* 0x000fc80007800012 */
[C---:B------:R-:W-:Y:S02]  /*1cc0*/  IMAD R23, R17.reuse, R11, RZ ;  /* 0x0000000b11177224 */ /* 0x040fe400078e02ff */
[----:B------:R-:W-:-:S04]  /*1cd0*/  IMAD.HI.U32 R18, P1, R17, R21, R18 ;  /* 0x0000001511127227 */ /* 0x000fc80007820012 */
[----:B------:R-:W-:Y:S01]  /*1ce0*/  IMAD.HI.U32 R9, R17, R11, RZ ;  /* 0x0000000b11097227 */ /* 0x000fe200078e00ff */
[----:B------:R-:W-:-:S04]  /*1cf0*/  IADD3 R19, P2, R23, R18, RZ ;  /* 0x0000001217137210 */ /* 0x000fc80007f5e0ff */
[----:B------:R-:W-:Y:S01]  /*1d00*/  IADD3.X R9, R9, R17, RZ, P0, !PT ;  /* 0x0000001109097210 */ /* 0x000fe200007fe4ff */
[----:B------:R-:W-:-:S03]  /*1d10*/  IMAD.WIDE.U32 R16, R19, R4, RZ ;  /* 0x0000000413107225 */ /* 0x000fc600078e00ff */
[----:B------:R-:W-:Y:S01]  /*1d20*/  IADD3.X R9, RZ, RZ, R9, P2, P1 ;  /* 0x000000ffff097210 */ /* 0x000fe200017e2409 */
[----:B------:R-:W-:Y:S01]  /*1d30*/  IMAD R11, R19, R5, R17 ;  /* 0x00000005130b7224 */ /* 0x000fe200078e0211 */
[----:B------:R-:W-:Y:S02]  /*1d40*/  IADD3 R21, P0, RZ, -R16, RZ ;  /* 0x80000010ff157210 */ /* 0x000fe40007f1e0ff */
[----:B------:R-:W-:Y:S01]  /*1d50*/  IADD3 R17, P4, RZ, -R14, RZ ;  /* 0x8000000eff117210 */ /* 0x000fe20007f9e0ff */
[----:B------:R-:W-:Y:S02]  /*1d60*/  IMAD R11, R9, R4, R11 ;  /* 0x00000004090b7224 */ /* 0x000fe400078e020b */
[----:B------:R-:W-:-:S04]  /*1d70*/  IMAD.HI.U32 R18, R19, R21, RZ ;  /* 0x0000001513127227 */ /* 0x000fc800078e00ff */
[----:B------:R-:W-:-:S04]  /*1d80*/  IMAD.X R16, RZ, RZ, ~R11, P0 ;  /* 0x000000ffff107224 */ /* 0x000fc800000e0e0b */
[----:B------:R-:W-:-:S04]  /*1d90*/  IMAD.WIDE.U32 R18, P0, R19, R16, R18 ;  /* 0x0000001013127225 */ /* 0x000fc80007800012 */
[C---:B------:R-:W-:Y:S02]  /*1da0*/  IMAD R20, R9.reuse, R16, RZ ;  /* 0x0000001009147224 */ /* 0x040fe400078e02ff */
[----:B------:R-:W-:Y:S01]  /*1db0*/  IMAD.HI.U32 R11, P1, R9, R21, R18 ;  /* 0x00000015090b7227 */ /* 0x000fe20007820012 */
[----:B------:R-:W-:-:S03]  /*1dc0*/  SEL R18, R17, R14, !P3 ;  /* 0x0000000e11127207 */ /* 0x000fc60005800000 */
[----:B------:R-:W-:Y:S01]  /*1dd0*/  IMAD.HI.U32 R16, R9, R16, RZ ;  /* 0x0000001009107227 */ /* 0x000fe200078e00ff */
[----:B------:R-:W-:-:S03]  /*1de0*/  IADD3 R11, P2, R20, R11, RZ ;  /* 0x0000000b140b7210 */ /* 0x000fc60007f5e0ff */
[----:B------:R-:W-:Y:S02]  /*1df0*/  IMAD.X R17, RZ, RZ, ~R10, P4 ;  /* 0x000000ffff117224 */ /* 0x000fe400020e0e0a */
[----:B------:R-:W-:Y:S02]  /*1e00*/  IMAD.X R9, R16, 0x1, R9, P0 ;  /* 0x0000000110097824 */ /* 0x000fe400000e0609 */
[----:B------:R-:W-:Y:S01]  /*1e10*/  IMAD.HI.U32 R16, R11, R18, RZ ;  /* 0x000000120b107227 */ /* 0x000fe200078e00ff */
[----:B------:R-:W-:Y:S02]  /*1e20*/  SEL R20, R17, R10, !P3 ;  /* 0x0000000a11147207 */ /* 0x000fe40005800000 */
[----:B------:R-:W-:Y:S01]  /*1e30*/  IADD3.X R9, RZ, RZ, R9, P2, P1 ;  /* 0x000000ffff097210 */ /* 0x000fe200017e2409 */
[----:B------:R-:W-:Y:S02]  /*1e40*/  IMAD.MOV.U32 R17, RZ, RZ, RZ ;  /* 0x000000ffff117224 */ /* 0x000fe400078e00ff */
[----:B------:R-:W-:-:S04]  /*1e50*/  IMAD.WIDE.U32 R16, R11, R20, R16 ;  /* 0x000000140b107225 */ /* 0x000fc800078e0010 */
[C---:B------:R-:W-:Y:S02]  /*1e60*/  IMAD R14, R9.reuse, R20, RZ ;  /* 0x00000014090e7224 */ /* 0x040fe400078e02ff */
[----:B------:R-:W-:-:S04]  /*1e70*/  IMAD.HI.U32 R11, P0, R9, R18, R16 ;  /* 0x00000012090b7227 */ /* 0x000fc80007800010 */
[----:B------:R-:W-:Y:S01]  /*1e80*/  IMAD.HI.U32 R9, R9, R20, RZ ;  /* 0x0000001409097227 */ /* 0x000fe200078e00ff */
[----:B------:R-:W-:-:S03]  /*1e90*/  IADD3 R11, P1, R14, R11, RZ ;  /* 0x0000000b0e0b7210 */ /* 0x000fc60007f3e0ff */
[----:B------:R-:W-:Y:S02]  /*1ea0*/  IMAD.X R9, RZ, RZ, R9, P0 ;  /* 0x000000ffff097224 */ /* 0x000fe400000e0609 */
[----:B------:R-:W-:-:S04]  /*1eb0*/  IMAD.WIDE.U32 R16, R11, R4, RZ ;  /* 0x000000040b107225 */ /* 0x000fc800078e00ff */
[----:B------:R-:W-:Y:S02]  /*1ec0*/  IMAD.X R9, RZ, RZ, R9, P1 ;  /* 0x000000ffff097224 */ /* 0x000fe400008e0609 */
[----:B------:R-:W-:Y:S01]  /*1ed0*/  IMAD R14, R11, R5, R17 ;  /* 0x000000050b0e7224 */ /* 0x000fe200078e0211 */
[----:B------:R-:W-:-:S03]  /*1ee0*/  IADD3 R17, P1, -R16, R18, RZ ;  /* 0x0000001210117210 */ /* 0x000fc60007f3e1ff */
[-C--:B------:R-:W-:Y:S01]  /*1ef0*/  IMAD R14, R9, R4.reuse, R14 ;  /* 0x00000004090e7224 */ /* 0x080fe200078e020e */
[----:B------:R-:W-:-:S04]  /*1f00*/  ISETP.GE.U32.AND P0, PT, R17, R4, PT ;  /* 0x000000041100720c */ /* 0x000fc80003f06070 */
[----:B------:R-:W-:Y:S02]  /*1f10*/  IADD3.X R23, ~R14, R20, RZ, P1, !PT ;  /* 0x000000140e177210 */ /* 0x000fe40000ffe5ff */
[----:B------:R-:W-:Y:S02]  /*1f20*/  IADD3 R19, P1, R17, -R4, RZ ;  /* 0x8000000411137210 */ /* 0x000fe40007f3e0ff */
[----:B------:R-:W-:Y:S02]  /*1f30*/  ISETP.GE.U32.AND.EX P0, PT, R23, R5, PT, P0 ;  /* 0x000000051700720c */ /* 0x000fe40003f06100 */
[----:B------:R-:W-:Y:S01]  /*1f40*/  IADD3 R14, P2, R11, 0x1, RZ ;  /* 0x000000010b0e7810 */ /* 0x000fe20007f5e0ff */
[----:B------:R-:W-:Y:S01]  /*1f50*/  IMAD.X R21, R23, 0x1, ~R5, P1 ;  /* 0x0000000117157824 */ /* 0x000fe200008e0e05 */
[----:B------:R-:W-:Y:S02]  /*1f60*/  SEL R19, R19, R17, P0 ;  /* 0x0000001113137207 */ /* 0x000fe40000000000 */
[----:B------:R-:W-:Y:S01]  /*1f70*/  SEL R17, R14, R11, P0 ;  /* 0x0000000b0e117207 */ /* 0x000fe20000000000 */
[----:B------:R-:W-:Y:S01]  /*1f80*/  IMAD.X R16, RZ, RZ, R9, P2 ;  /* 0x000000ffff107224 */ /* 0x000fe200010e0609 */
[----:B------:R-:W-:-:S02]  /*1f90*/  SEL R21, R21, R23, P0 ;  /* 0x0000001715157207 */ /* 0x000fc40000000000 */
        /* <DEDUP_REMOVED lines=9> */
[-C--:B------:R-:W-:Y:S02]  /*2030*/  IADD3 R5, P2, RZ, -R4.reuse, RZ ;  /* 0x80000004ff057210 */ /* 0x080fe40007f5e0ff */
[----:B------:R-:W-:Y:S02]  /*2040*/  ISETP.NE.U32.AND P0, PT, R8, RZ, PT ;  /* 0x000000ff0800720c */ /* 0x000fe40003f05070 */
[----:B------:R-:W-:Y:S01]  /*2050*/  SEL R10, R5, R4, !P1 ;  /* 0x00000004050a7207 */ /* 0x000fe20004800000 */
[----:B------:R-:W-:Y:S01]  /*2060*/  IMAD.X R8, RZ, RZ, ~R11, P2 ;  /* 0x000000ffff087224 */ /* 0x000fe200010e0e0b */
[----:B------:R-:W-:Y:S01]  /*2070*/  ISETP.NE.AND.EX P0, PT, R7, RZ, PT, P0 ;  /* 0x000000ff0700720c */ /* 0x000fe20003f05300 */
[----:B------:R-:W-:-:S03]  /*2080*/  IMAD.MOV.U32 R7, RZ, RZ, 0x0 ;  /* 0x00000000ff077424 */ /* 0x000fc600078e00ff */
[----:B------:R-:W-:Y:S02]  /*2090*/  SEL R11, R8, R11, !P1 ;  /* 0x0000000b080b7207 */ /* 0x000fe40004800000 */
[----:B------:R-:W-:Y:S02]  /*20a0*/  SEL R10, R10, 0xffffffff, P0 ;  /* 0xffffffff0a0a7807 */ /* 0x000fe40000000000 */
[----:B------:R-:W-:Y:S01]  /*20b0*/  SEL R11, R11, 0xffffffff, P0 ;  /* 0xffffffff0b0b7807 */ /* 0x000fe20000000000 */
[----:B------:R-:W-:Y:S06]  /*20c0*/  RET.REL.NODEC R6 `(_ZN2at6native13im2col_kernelIN3c108BFloat16EEEvlPKT_llllllllllllPS4_) ;  /* 0xffffffdc06cc7950 */ /* 0x000fec0003c3ffff */
.L_x_25:
        /* <DEDUP_REMOVED lines=11> */
.L_x_92:


//--------------------- .text._ZN2at6native13im2col_kernelIN3c104HalfEEEvlPKT_llllllllllllPS4_ --------------------------
	.section	.text._ZN2at6native13im2col_kernelIN3c104HalfEEEvlPKT_llllllllllllPS4_,"ax",@progbits
	.align	128
        .global         _ZN2at6native13im2col_kernelIN3c104HalfEEEvlPKT_llllllllllllPS4_
        .type           _ZN2at6native13im2col_kernelIN3c104HalfEEEvlPKT_llllllllllllPS4_,@function
        .size           _ZN2at6native13im2col_kernelIN3c104HalfEEEvlPKT_llllllllllllPS4_,(.L_x_93 - _ZN2at6native13im2col_kernelIN3c104HalfEEEvlPKT_llllllllllllPS4_)
        .other          _ZN2at6native13im2col_kernelIN3c104HalfEEEvlPKT_llllllllllllPS4_,@"STO_CUDA_ENTRY STV_DEFAULT"
_ZN2at6native13im2col_kernelIN3c104HalfEEEvlPKT_llllllllllllPS4_:
.text._ZN2at6native13im2col_kernelIN3c104HalfEEEvlPKT_llllllllllllPS4_:
        /* <DEDUP_REMOVED lines=24> */
.L_x_37:
        /* <DEDUP_REMOVED lines=11> */
[----:B------:R-:W-:Y:S05]  /*0230*/  CALL.REL.NOINC `($__internal_2_$__cuda_sm20_div_s64) ;  /* 0x0000001800587944 */ /* 0x000fea0003c00000 */
        /* <DEDUP_REMOVED lines=12> */
.L_x_27:
        /* <DEDUP_REMOVED lines=23> */
.L_x_28:
[----:B------:R-:W-:Y:S05]  /*0470*/  BSYNC B0 ;  /* 0x0000000000007941 */ /* 0x000fea0003800000 */
.L_x_26:
        /* <DEDUP_REMOVED lines=12> */
[----:B------:R-:W-:Y:S05]  /*0540*/  CALL.REL.NOINC `($__internal_2_$__cuda_sm20_div_s64) ;  /* 0x0000001400947944 */ /* 0x000fea0003c00000 */
        /* <DEDUP_REMOVED lines=11> */
.L_x_30:
        /* <DEDUP_REMOVED lines=24> */
.L_x_31:
[----:B------:R-:W-:Y:S05]  /*0780*/  BSYNC B0 ;  /* 0x0000000000007941 */ /* 0x000fea0003800000 */
.L_x_29:
        /* <DEDUP_REMOVED lines=38> */
.L_x_36:
        /* <DEDUP_REMOVED lines=99> */
.L_x_34:
        /* <DEDUP_REMOVED lines=80> */
.L_x_33:
        /* <DEDUP_REMOVED lines=93> */
.L_x_35:
[----:B------:R-:W-:Y:S05]  /*1af0*/  @!P0 BRA `(.L_x_36) ;  /* 0xffffffec00bc8947 */ /* 0x000fea000383ffff */
.L_x_32:
        /* <DEDUP_REMOVED lines=10> */
        .weak           $__internal_2_$__cuda_sm20_div_s64
        .type           $__internal_2_$__cuda_sm20_div_s64,@function
        .size           $__internal_2_$__cuda_sm20_div_s64,(.L_x_93 - $__internal_2_$__cuda_sm20_div_s64)
$__internal_2_$__cuda_sm20_div_s64:
        /* <DEDUP_REMOVED lines=82> */
[----:B------:R-:W-:Y:S06]  /*20c0*/  RET.REL.NODEC R6 `(_ZN2at6native13im2col_kernelIN3c104HalfEEEvlPKT_llllllllllllPS4_) ;  /* 0xffffffdc06cc7950 */ /* 0x000fec0003c3ffff */
.L_x_38:
        /* <DEDUP_REMOVED lines=11> */
.L_x_93:


//--------------------- .text._ZN2at6native13im2col_kernelIN3c107complexIfEEEEvlPKT_llllllllllllPS5_ --------------------------
	.section	.text._ZN2at6native13im2col_kernelIN3c107complexIfEEEEvlPKT_llllllllllllPS5_,"ax",@progbits
	.align	128
        .global         _ZN2at6native13im2col_kernelIN3c107complexIfEEEEvlPKT_llllllllllllPS5_
        .type           _ZN2at6native13im2col_kernelIN3c107complexIfEEEEvlPKT_llllllllllllPS5_,@function
        .size           _ZN2at6native13im2col_kernelIN3c107complexIfEEEEvlPKT_llllllllllllPS5_,(.L_x_94 - _ZN2at6native13im2col_kernelIN3c107complexIfEEEEvlPKT_llllllllllllPS5_)
        .other          _ZN2at6native13im2col_kernelIN3c107complexIfEEEEvlPKT_llllllllllllPS5_,@"STO_CUDA_ENTRY STV_DEFAULT"
_ZN2at6native13im2col_kernelIN3c107complexIfEEEEvlPKT_llllllllllllPS5_:
.text._ZN2at6native13im2col_kernelIN3c107complexIfEEEEvlPKT_llllllllllllPS5_:
        /* <DEDUP_REMOVED lines=15> */
.L_x_50:
[----:B------:R-:W-:Y:S01]  /*00f0*/  ULDC UR4, c[0x0][0x27c] ;  /* 0x00009f0000047ab9 */ /* 0x000fe20000000800 */
[----:B------:R-:W-:Y:S01]  /*0100*/  BSSY B0, `(.L_x_39) ;  /* 0x000002c000007945 */ /* 0x000fe20003800000 */
[----:B------:R-:W-:-:S04]  /*0110*/  LOP3.LUT R0, R49, UR4, RZ, 0xfc, !PT ;  /* 0x0000000431007c12 */ /* 0x000fc8000f8efcff */
[----:B------:R-:W-:-:S13]  /*0120*/  ISETP.NE.U32.AND P0, PT, R0, RZ, PT ;  /* 0x000000ff0000720c */ /* 0x000fda0003f05070 */
[----:B012---:R-:W-:Y:S05]  /*0130*/  @!P0 BRA `(.L_x_40) ;  /* 0x0000000000448947 */ /* 0x007fea0003800000 */
[----:B------:R-:W-:Y:S01]  /*0140*/  ULDC.64 UR4, c[0x0][0x278] ;  /* 0x00009e0000047ab9 */ /* 0x000fe20000000a00 */
[----:B------:R-:W-:Y:S01]  /*0150*/  IMAD.MOV.U32 R12, RZ, RZ, R48 ;  /* 0x000000ffff0c7224 */ /* 0x000fe200078e0030 */
[----:B------:R-:W-:Y:S01]  /*0160*/  MOV R0, 0x1b0 ;  /* 0x000001b000007802 */ /* 0x000fe20000000f00 */
[----:B------:R-:W-:Y:S02]  /*0170*/  IMAD.U32 R5, RZ, RZ, UR4 ;  /* 0x00000004ff057e24 */ /* 0x000fe4000f8e00ff */
[----:B------:R-:W-:Y:S02]  /*0180*/  IMAD.U32 R4, RZ, RZ, UR5 ;  /* 0x00000005ff047e24 */ /* 0x000fe4000f8e00ff */
[----:B------:R-:W-:-:S07]  /*0190*/  IMAD.MOV.U32 R7, RZ, RZ, R49 ;  /* 0x000000ffff077224 */ /* 0x000fce00078e0031 */
[----:B------:R-:W-:Y:S05]  /*01a0*/  CALL.REL.NOINC `($__internal_3_$__cuda_sm20_div_s64) ;  /* 0x0000001800047944 */ /* 0x000fea0003c00000 */
[----:B------:R-:W-:Y:S01]  /*01b0*/  IADD3 R3, P0, RZ, -R20, RZ ;  /* 0x80000014ff037210 */ /* 0x000fe20007f1e0ff */
[----:B------:R-:W-:Y:S01]  /*01c0*/  ULDC.64 UR4, c[0x0][0x278] ;  /* 0x00009e0000047ab9 */ /* 0x000fe20000000a00 */
[----:B------:R-:W-:Y:S02]  /*01d0*/  IMAD.MOV.U32 R18, RZ, RZ, R20 ;  /* 0x000000ffff127224 */ /* 0x000fe400078e0014 */
[----:B------:R-:W-:Y:S01]  /*01e0*/  IADD3.X R0, RZ, ~R21, RZ, P0, !PT ;  /* 0x80000015ff007210 */ /* 0x000fe200007fe4ff */
[----:B------:R-:W-:-:S04]  /*01f0*/  IMAD.WIDE.U32 R46, R3, UR4, R48 ;  /* 0x00000004032e7c25 */ /* 0x000fc8000f8e0030 */
[----:B------:R-:W-:Y:S02]  /*0200*/  IMAD R0, R0, UR4, RZ ;  /* 0x0000000400007c24 */ /* 0x000fe4000f8e02ff */
[----:B------:R-:W-:Y:S02]  /*0210*/  IMAD.MOV.U32 R19, RZ, RZ, R21 ;  /* 0x000000ffff137224 */ /* 0x000fe400078e0015 */
[----:B------:R-:W-:-:S04]  /*0220*/  IMAD R3, R3, UR5, R0 ;  /* 0x0000000503037c24 */ /* 0x000fc8000f8e0200 */
[----:B------:R-:W-:Y:S01]  /*0230*/  IMAD.IADD R47, R47, 0x1, R3 ;  /* 0x000000012f2f7824 */ /* 0x000fe200078e0203 */
[----:B------:R-:W-:Y:S06]  /*0240*/  BRA `(.L_x_41) ;  /* 0x00000000005c7947 */ /* 0x000fec0003800000 */
.L_x_40:
[----:B------:R-:W-:Y:S01]  /*0250*/  ULDC UR4, c[0x0][0x278] ;  /* 0x00009e0000047ab9 */ /* 0x000fe20000000800 */
[----:B------:R-:W-:Y:S01]  /*0260*/  MOV R47, RZ ;  /* 0x000000ff002f7202 */ /* 0x000fe20000000f00 */
[----:B------:R-:W0:Y:S01]  /*0270*/  I2F.U32.RP R0, UR4 ;  /* 0x0000000400007d06 */ /* 0x000e220008209000 */
[----:B------:R-:W-:Y:S01]  /*0280*/  ISETP.NE.U32.AND P2, PT, RZ, UR4, PT ;  /* 0x00000004ff007c0c */ /* 0x000fe2000bf45070 */
[----:B------:R-:W-:-:S06]  /*0290*/  IMAD.MOV.U32 R19, RZ, RZ, RZ ;  /* 0x000000ffff137224 */ /* 0x000fcc00078e00ff */
[----:B0-----:R-:W0:Y:S02]  /*02a0*/  MUFU.RCP R0, R0 ;  /* 0x0000000000007308 */ /* 0x001e240000001000 */
[----:B0-----:R-:W-:-:S06]  /*02b0*/  VIADD R2, R0, 0xffffffe ;  /* 0x0ffffffe00027836 */ /* 0x001fcc0000000000 */
[----:B------:R0:W1:Y:S02]  /*02c0*/  F2I.FTZ.U32.TRUNC.NTZ R3, R2 ;  /* 0x0000000200037305 */ /* 0x000064000021f000 */
[----:B0-----:R-:W-:Y:S01]  /*02d0*/  HFMA2.MMA R2, -RZ, RZ, 0, 0 ;  /* 0x00000000ff027435 */ /* 0x001fe200000001ff */
[----:B-1----:R-:W-:-:S04]  /*02e0*/  IMAD.MOV R5, RZ, RZ, -R3 ;  /* 0x000000ffff057224 */ /* 0x002fc800078e0a03 */
[----:B------:R-:W-:-:S05]  /*02f0*/  IMAD R5, R5, UR4, RZ ;  /* 0x0000000405057c24 */ /* 0x000fca000f8e02ff */
[----:B------:R-:W-:-:S06]  /*0300*/  IMAD.HI.U32 R3, R3, R5, R2 ;  /* 0x0000000503037227 */ /* 0x000fcc00078e0002 */
[----:B------:R-:W-:-:S04]  /*0310*/  IMAD.HI.U32 R18, R3, R48, RZ ;  /* 0x0000003003127227 */ /* 0x000fc800078e00ff */
[----:B------:R-:W-:-:S04]  /*0320*/  IMAD.MOV R3, RZ, RZ, -R18 ;  /* 0x000000ffff037224 */ /* 0x000fc800078e0a12 */
        /* <DEDUP_REMOVED lines=8> */
[----:B------:R-:W-:-:S07]  /*03b0*/  IMAD R46, R3, UR4, R48 ;  /* 0x00000004032e7c24 */ /* 0x000fce000f8e0230 */
.L_x_41:
[----:B------:R-:W-:Y:S05]  /*03c0*/  BSYNC B0 ;  /* 0x0000000000007941 */ /* 0x000fea0003800000 */
.L_x_39:
        /* <DEDUP_REMOVED lines=8> */
[----:B------:R-:W-:Y:S01]  /*0450*/  MOV R7, R19 ;  /* 0x0000001300077202 */ /* 0x000fe20000000f00 */
[----:B------:R-:W-:Y:S01]  /*0460*/  IMAD.U32 R5, RZ, RZ, UR4 ;  /* 0x00000004ff057e24 */ /* 0x000fe2000f8e00ff */
[----:B------:R-:W-:Y:S01]  /*0470*/  MOV R0, 0x4a0 ;  /* 0x000004a000007802 */ /* 0x000fe20000000f00 */
[----:B------:R-:W-:-:S07]  /*0480*/  IMAD.U32 R4, RZ, RZ, UR5 ;  /* 0x00000005ff047e24 */ /* 0x000fce000f8e00ff */
[----:B------:R-:W-:Y:S05]  /*0490*/  CALL.REL.NOINC `($__internal_3_$__cuda_sm20_div_s64) ;  /* 0x0000001400487944 */ /* 0x000fea0003c00000 */
[----:B------:R-:W-:Y:S01]  /*04a0*/  IADD3 R3, P0, RZ, -R20, RZ ;  /* 0x80000014ff037210 */ /* 0x000fe20007f1e0ff */
[----:B------:R-:W-:Y:S02]  /*04b0*/  ULDC.64 UR4, c[0x0][0x270] ;  /* 0x00009c0000047ab9 */ /* 0x000fe40000000a00 */
[----:B------:R-:W-:Y:S02]  /*04c0*/  IMAD.U32 R9, RZ, RZ, UR4 ;  /* 0x00000004ff097e24 */ /* 0x000fe4000f8e00ff */
[----:B------:R-:W-:Y:S02]  /*04d0*/  IMAD.X R0, RZ, RZ, ~R21, P0 ;  /* 0x000000ffff007224 */ /* 0x000fe400000e0e15 */
[----:B------:R-:W-:Y:S02]  /*04e0*/  IMAD.U32 R7, RZ, RZ, UR5 ;  /* 0x00000005ff077e24 */ /* 0x000fe4000f8e00ff */
[-C--:B------:R-:W-:Y:S02]  /*04f0*/  IMAD R0, R0, R9.reuse, RZ ;  /* 0x0000000900007224 */ /* 0x080fe400078e02ff */
[----:B------:R-:W-:-:S04]  /*0500*/  IMAD.WIDE.U32 R18, R3, R9, R18 ;  /* 0x0000000903127225 */ /* 0x000fc800078e0012 */
[----:B------:R-:W-:-:S04]  /*0510*/  IMAD R3, R3, R7, R0 ;  /* 0x0000000703037224 */ /* 0x000fc800078e0200 */
[----:B------:R-:W-:Y:S01]  /*0520*/  IMAD.IADD R19, R19, 0x1, R3 ;  /* 0x0000000113137824 */ /* 0x000fe200078e0203 */
[----:B------:R-:W-:Y:S06]  /*0530*/  BRA `(.L_x_44) ;  /* 0x0000000000607947 */ /* 0x000fec0003800000 */
.L_x_43:
[----:B------:R-:W-:Y:S01]  /*0540*/  ULDC UR4, c[0x0][0x270] ;  /* 0x00009c0000047ab9 */ /* 0x000fe20000000800 */
[----:B------:R-:W-:Y:S01]  /*0550*/  HFMA2.MMA R21, -RZ, RZ, 0, 0 ;  /* 0x00000000ff157435 */ /* 0x000fe200000001ff */
[----:B------:R-:W-:Y:S01]  /*0560*/  MOV R9, UR4 ;  /* 0x0000000400097c02 */ /* 0x000fe20008000f00 */
[----:B------:R-:W-:-:S03]  /*0570*/  IMAD.MOV.U32 R19, RZ, RZ, RZ ;  /* 0x000000ffff137224 */ /* 0x000fc600078e00ff */
        /* <DEDUP_REMOVED lines=13> */
[----:B------:R-:W-:Y:S01]  /*0650*/  @P0 IADD3 R3, R3, -R9, RZ ;  /* 0x8000000903030210 */ /* 0x000fe20007ffe0ff */
[----:B------:R-:W-:-:S03]  /*0660*/  @P0 VIADD R20, R20, 0x1 ;  /* 0x0000000114140836 */ /* 0x000fc60000000000 */
[----:B------:R-:W-:-:S13]  /*0670*/  ISETP.GE.U32.AND P1, PT, R3, R9, PT ;  /* 0x000000090300720c */ /* 0x000fda0003f26070 */
[----:B------:R-:W-:Y:S01]  /*0680*/  @P1 VIADD R20, R20, 0x1 ;  /* 0x0000000114141836 */ /* 0x000fe20000000000 */
[----:B------:R-:W-:-:S05]  /*0690*/  @!P2 LOP3.LUT R20, RZ, R9, RZ, 0x33, !PT ;  /* 0x00000009ff14a212 */ /* 0x000fca00078e33ff */
[----:B------:R-:W-:-:S04]  /*06a0*/  IMAD.MOV R0, RZ, RZ, -R20 ;  /* 0x000000ffff007224 */ /* 0x000fc800078e0a14 */
[----:B------:R-:W-:-:S07]  /*06b0*/  IMAD R18, R9, R0, R18 ;  /* 0x0000000009127224 */ /* 0x000fce00078e0212 */
.L_x_44:
[----:B------:R-:W-:Y:S05]  /*06c0*/  BSYNC B0 ;  /* 0x0000000000007941 */ /* 0x000fea0003800000 */
.L_x_42:
        /* <DEDUP_REMOVED lines=8> */
[----:B------:R-:W-:-:S08]  /*0750*/  IMAD R15, R46, R25, R0 ;  /* 0x000000192e0f7224 */ /* 0x000fd000078e0200 */
[----:B------:R-:W-:Y:S05]  /*0760*/  @!P0 BRA `(.L_x_45) ;  /* 0x00000010006c8947 */ /* 0x000fea0003800000 */
[----:B------:R-:W-:Y:S01]  /*0770*/  ULDC.64 UR6, c[0x0][0x230] ;  /* 0x00008c0000067ab9 */ /* 0x000fe20000000a00 */
[----:B------:R-:W-:Y:S01]  /*0780*/  ULDC.64 UR8, c[0x0][0x268] ;  /* 0x00009a0000087ab9 */ /* 0x000fe20000000a00 */
[----:B------:R-:W-:Y:S01]  /*0790*/  IMAD R5, R5, UR6, RZ ;  /* 0x0000000605057c24 */ /* 0x000fe2000f8e02ff */
[----:B------:R-:W-:Y:S01]  /*07a0*/  ULDC.64 UR10, c[0x0][0x278] ;  /* 0x00009e00000a7ab9 */ /* 0x000fe20000000a00 */
[----:B------:R-:W-:-:S04]  /*07b0*/  IMAD.WIDE.U32 R2, R4, UR6, RZ ;  /* 0x0000000604027c25 */ /* 0x000fc8000f8e00ff */
[----:B------:R-:W-:Y:S01]  /*07c0*/  IMAD R5, R4, UR7, R5 ;  /* 0x0000000704057c24 */ /* 0x000fe2000f8e0205 */
[----:B------:R-:W-:Y:S02]  /*07d0*/  UIMAD.WIDE.U32 UR6, UR8, 0x3, UR4 ;  /* 0x00000003080678a5 */ /* 0x000fe4000f8e0004 */
[----:B------:R-:W-:Y:S01]  /*07e0*/  IMAD.WIDE.U32 R22, R46, R24, UR4 ;  /* 0x000000042e167e25 */ /* 0x000fe2000f8e0018 */
[----:B------:R-:W-:Y:S01]  /*07f0*/  UIMAD UR8, UR9, 0x3, URZ ;  /* 0x00000003090878a4 */ /* 0x000fe2000f8e023f */
[----:B------:R-:W-:Y:S02]  /*0800*/  ULDC.64 UR4, c[0x0][0x280] ;  /* 0x0000a00000047ab9 */ /* 0x000fe40000000a00 */
[----:B------:R-:W-:Y:S01]  /*0810*/  IMAD.IADD R0, R3, 0x1, R5 ;  /* 0x0000000103007824 */ /* 0x000fe200078e0205 */
[----:B------:R-:W-:Y:S01]  /*0820*/  UIADD3 UR7, UR7, UR8, URZ ;  /* 0x0000000807077290 */ /* 0x000fe2000fffe03f */
[----:B------:R-:W-:Y:S01]  /*0830*/  IMAD.WIDE.U32 R4, R2, R9, RZ ;  /* 0x0000000902047225 */ /* 0x000fe200078e00ff */
[----:B------:R-:W-:-:S03]  /*0840*/  IADD3 R17, R23, R15, RZ ;  /* 0x0000000f17117210 */ /* 0x000fc60007ffe0ff */
[----:B------:R-:W-:Y:S02]  /*0850*/  IMAD R3, R0, R9, RZ ;  /* 0x0000000900037224 */ /* 0x000fe400078e02ff */
[----:B------:R-:W-:Y:S01]  /*0860*/  IMAD.WIDE.U32 R24, R46, R24, UR6 ;  /* 0x000000062e187e25 */ /* 0x000fe2000f8e0018 */
[----:B------:R-:W-:Y:S01]  /*0870*/  UMOV UR6, URZ ;  /* 0x0000003f00067c82 */ /* 0x000fe20008000000 */
[----:B------:R-:W-:Y:S02]  /*0880*/  UMOV UR7, URZ ;  /* 0x0000003f00077c82 */ /* 0x000fe40008000000 */
[----:B------:R-:W-:Y:S02]  /*0890*/  IMAD R3, R2, R7, R3 ;  /* 0x0000000702037224 */ /* 0x000fe400078e0203 */
[----:B------:R-:W-:Y:S02]  /*08a0*/  IMAD.IADD R15, R15, 0x1, R25 ;  /* 0x000000010f0f7824 */ /* 0x000fe400078e0219 */
[----:B------:R-:W-:-:S04]  /*08b0*/  IMAD.IADD R3, R5, 0x1, R3 ;  /* 0x0000000105037824 */ /* 0x000fc800078e0203 */
[----:B------:R-:W-:Y:S02]  /*08c0*/  IMAD R5, R3, R20, RZ ;  /* 0x0000001403057224 */ /* 0x000fe400078e02ff */
[----:B------:R-:W-:-:S04]  /*08d0*/  IMAD.WIDE.U32 R2, R20, R4, R18 ;  /* 0x0000000414027225 */ /* 0x000fc800078e0012 */
[----:B------:R-:W-:-:S04]  /*08e0*/  IMAD R5, R21, R4, R5 ;  /* 0x0000000415057224 */ /* 0x000fc800078e0205 */
[----:B------:R-:W-:Y:S02]  /*08f0*/  IMAD.IADD R0, R3, 0x1, R5 ;  /* 0x0000000103007824 */ /* 0x000fe400078e0205 */
[----:B------:R-:W-:-:S04]  /*0900*/  IMAD.WIDE.U32 R4, R2, UR10, R46 ;  /* 0x0000000a02047c25 */ /* 0x000fc8000f8e002e */
[----:B------:R-:W-:Y:S01]  /*0910*/  IMAD R3, R0, UR10, RZ ;  /* 0x0000000a00037c24 */ /* 0x000fe2000f8e02ff */
[----:B------:R-:W-:-:S03]  /*0920*/  LEA R38, P0, R4, UR4, 0x3 ;  /* 0x0000000404267c11 */ /* 0x000fc6000f8018ff */
[----:B------:R-:W-:-:S04]  /*0930*/  IMAD R3, R2, UR11, R3 ;  /* 0x0000000b02037c24 */ /* 0x000fc8000f8e0203 */
[----:B------:R-:W-:-:S05]  /*0940*/  IMAD.IADD R39, R5, 0x1, R3 ;  /* 0x0000000105277824 */ /* 0x000fca00078e0203 */
[----:B------:R-:W-:-:S07]  /*0950*/  LEA.HI.X R39, R4, UR5, R39, 0x3, P0 ;  /* 0x0000000504277c11 */ /* 0x000fce00080f1c27 */
.L_x_49:
[----:B0-----:R-:W0:Y:S01]  /*0960*/  LDC.64 R6, c[0x0][0x250] ;  /* 0x00009400ff067b82 */ /* 0x001e220000000a00 */
[----:B------:R-:W-:Y:S01]  /*0970*/  ULDC.64 UR4, c[0x0][0x240] ;  /* 0x0000900000047ab9 */ /* 0x000fe20000000a00 */
[----:B------:R-:W-:Y:S01]  /*0980*/  ULDC.64 UR16, c[0x0][0x220] ;  /* 0x0000880000107ab9 */ /* 0x000fe20000000a00 */
[----:B------:R-:W-:Y:S01]  /*0990*/  UIADD3 UR4, UP0, URZ, -UR4, URZ ;  /* 0x800000043f047290 */ /* 0x000fe2000ff1e03f */
[----:B------:R-:W-:Y:S01]  /*09a0*/  IMAD.MOV.U32 R16, RZ, RZ, R22 ;  /* 0x000000ffff107224 */ /* 0x000fe200078e0016 */
[----:B------:R-:W-:Y:S02]  /*09b0*/  ULDC.64 UR10, c[0x0][0x228] ;  /* 0x00008a00000a7ab9 */ /* 0x000fe40000000a00 */
[----:B------:R-:W-:Y:S01]  /*09c0*/  UIADD3.X UR5, URZ, ~UR5, URZ, UP0, !UPT ;  /* 0x800000053f057290 */ /* 0x000fe200087fe43f */
[----:B-1----:R-:W1:Y:S08]  /*09d0*/  LDC.64 R28, c[0x0][0x260] ;  /* 0x00009800ff1c7b82 */ /* 0x002e700000000a00 */
[----:B--2---:R-:W2:Y:S01]  /*09e0*/  LDC.64 R2, c[0x0][0x238] ;  /* 0x00008e00ff027b82 */ /* 0x004ea20000000a00 */
[----:B0-----:R-:W-:-:S07]  /*09f0*/  IMAD R0, R19, R6, RZ ;  /* 0x0000000613007224 */ /* 0x001fce00078e02ff */
[----:B------:R-:W0:Y:S01]  /*0a00*/  LDC.64 R8, c[0x0][0x230] ;  /* 0x00008c00ff087b82 */ /* 0x000e220000000a00 */
[C---:B------:R-:W-:Y:S01]  /*0a10*/  IMAD.WIDE.U32 R4, R18.reuse, R6, UR4 ;  /* 0x0000000412047e25 */ /* 0x040fe2000f8e0006 */
[----:B------:R-:W-:Y:S01]  /*0a20*/  UMOV UR4, URZ ;  /* 0x0000003f00047c82 */ /* 0x000fe20008000000 */
[----:B------:R-:W-:Y:S02]  /*0a30*/  UMOV UR5, URZ ;  /* 0x0000003f00057c82 */ /* 0x000fe40008000000 */
[----:B------:R-:W-:Y:S02]  /*0a40*/  IMAD R7, R18, R7, R0 ;  /* 0x0000000712077224 */ /* 0x000fe400078e0200 */
[----:B-1----:R-:W-:Y:S02]  /*0a50*/  IMAD R0, R28, UR7, RZ ;  /* 0x000000071c007c24 */ /* 0x002fe4000f8e02ff */
[----:B------:R-:W-:Y:S02]  /*0a60*/  IMAD.IADD R5, R5, 0x1, R7 ;  /* 0x0000000105057824 */ /* 0x000fe400078e0207 */
[----:B------:R-:W-:-:S02]  /*0a70*/  IMAD R29, R29, UR6, R0 ;  /* 0x000000061d1d7c24 */ /* 0x000fc4000f8e0200 */
[----:B------:R-:W-:Y:S01]  /*0a80*/  IMAD.WIDE.U32 R26, R28, UR6, R4 ;  /* 0x000000061c1a7c25 */ /* 0x000fe2000f8e0004 */
[----:B------:R-:W-:Y:S01]  /*0a90*/  UIADD3 UR6, UP0, UR6, 0x1, URZ ;  /* 0x0000000106067890 */ /* 0x000fe2000ff1e03f */
[----:B--2---:R-:W-:Y:S02]  /*0aa0*/  IADD3 R0, P2, R2, -0x1, RZ ;  /* 0xffffffff02007810 */ /* 0x004fe40007f5e0ff */
[----:B------:R-:W-:Y:S01]  /*0ab0*/  IMAD R5, R21, UR16, RZ ;  /* 0x0000001015057c24 */ /* 0x000fe2000f8e02ff */
[----:B------:R-:W-:Y:S01]  /*0ac0*/  UIADD3.X UR7, URZ, UR7, URZ, UP0, !UPT ;  /* 0x000000073f077290 */ /* 0x000fe200087fe43f */
[----:B------:R-:W-:Y:S01]  /*0ad0*/  IMAD.IADD R29, R27, 0x1, R29 ;  /* 0x000000011b1d7824 */ /* 0x000fe200078e021d */
[----:B------:R-:W-:Y:S01]  /*0ae0*/  ISETP.GE.U32.AND P1, PT, R0, 0x3, PT ;  /* 0x000000030000780c */ /* 0x000fe20003f26070 */
[----:B------:R-:W-:Y:S01]  /*0af0*/  IMAD.MOV.U32 R28, RZ, RZ, R26 ;  /* 0x000000ffff1c7224 */ /* 0x000fe200078e001a */
[----:B------:R-:W-:Y:S01]  /*0b00*/  IADD3.X R6, R3, -0x1, RZ, P2, !PT ;  /* 0xffffffff03067810 */ /* 0x000fe200017fe4ff */
[----:B------:R-:W-:Y:S01]  /*0b10*/  IMAD R7, R20, UR17, R5 ;  /* 0x0000001114077c24 */ /* 0x000fe2000f8e0205 */
[----:B0-----:R-:W-:Y:S01]  /*0b20*/  ISETP.LE.U32.AND P0, PT, R8, UR6, PT ;  /* 0x0000000608007c0c */ /* 0x001fe2000bf03070 */
[----:B------:R-:W-:Y:S01]  /*0b30*/  IMAD.WIDE.U32 R4, R20, UR16, R28 ;  /* 0x0000001014047c25 */ /* 0x000fe2000f8e001c */
[----:B------:R-:W-:-:S02]  /*0b40*/  ISETP.GE.U32.AND.EX P1, PT, R6, RZ, PT, P1 ;  /* 0x000000ff0600720c */ /* 0x000fc40003f26110 */
[----:B------:R-:W-:Y:S01]  /*0b50*/  MOV R0, UR7 ;  /* 0x0000000700007c02 */ /* 0x000fe20008000f00 */
[----:B------:R-:W-:Y:S02]  /*0b60*/  IMAD.IADD R7, R5, 0x1, R7 ;  /* 0x0000000105077824 */ /* 0x000fe400078e0207 */
[----:B------:R-:W-:Y:S01]  /*0b70*/  IMAD.WIDE.U32 R30, R4, UR10, R16 ;  /* 0x0000000a041e7c25 */ /* 0x000fe2000f8e0010 */
[----:B------:R-:W-:-:S03]  /*0b80*/  ISETP.GE.AND.EX P0, PT, R0, R9, PT, P0 ;  /* 0x000000090000720c */ /* 0x000fc60003f06300 */
[----:B------:R-:W-:-:S04]  /*0b90*/  IMAD R13, R7, UR10, RZ ;  /* 0x0000000a070d7c24 */ /* 0x000fc8000f8e02ff */
[----:B------:R-:W-:Y:S01]  /*0ba0*/  IMAD R13, R4, UR11, R13 ;  /* 0x0000000b040d7c24 */ /* 0x000fe2000f8e020d */
[----:B------:R-:W-:Y:S06]  /*0bb0*/  @!P1 BRA `(.L_x_46) ;  /* 0x0000000800009947 */ /* 0x000fec0003800000 */
[----:B------:R-:W0:Y:S01]  /*0bc0*/  LDC.64 R32, c[0x0][0x268] ;  /* 0x00009a00ff207b82 */ /* 0x000e220000000a00 */
[----:B------:R-:W-:Y:S01]  /*0bd0*/  ULDC.64 UR4, c[0x0][0x258] ;  /* 0x0000960000047ab9 */ /* 0x000fe20000000a00 */
[----:B------:R-:W-:Y:S01]  /*0be0*/  IMAD.MOV.U32 R14, RZ, RZ, R24 ;  /* 0x000000ffff0e7224 */ /* 0x000fe200078e0018 */
[----:B------:R-:W-:Y:S01]  /*0bf0*/  ULDC.64 UR18, c[0x0][0x218] ;  /* 0x0000860000127ab9 */ /* 0x000fe20000000a00 */
[----:B------:R-:W-:Y:S01]  /*0c00*/  IMAD R5, R47, UR4, RZ ;  /* 0x000000042f057c24 */ /* 0x000fe2000f8e02ff */
[----:B------:R-:W-:Y:S01]  /*0c10*/  ULDC.64 UR12, c[0x0][0x270] ;  /* 0x00009c00000c7ab9 */ /* 0x000fe20000000a00 */
[----:B------:R-:W-:Y:S02]  /*0c20*/  IMAD.WIDE.U32 R6, R4, UR10, R14 ;  /* 0x0000000a04067c25 */ /* 0x000fe4000f8e000e */
[----:B------:R-:W1:Y:S02]  /*0c30*/  LDC.64 R10, c[0x0][0x248] ;  /* 0x00009200ff0a7b82 */ /* 0x000e640000000a00 */
[----:B------:R-:W-:Y:S01]  /*0c40*/  IMAD R5, R46, UR5, R5 ;  /* 0x000000052e057c24 */ /* 0x000fe2000f8e0205 */
[----:B------:R-:W-:Y:S01]  /*0c50*/  LEA R14, P3, R6, UR18, 0x3 ;  /* 0x00000012060e7c11 */ /* 0x000fe2000f8618ff */
[----:B------:R-:W-:Y:S01]  /*0c60*/  IMAD.IADD R7, R13, 0x1, R7 ;  /* 0x000000010d077824 */ /* 0x000fe200078e0207 */
[----:B------:R-:W-:Y:S01]  /*0c70*/  UMOV UR5, URZ ;  /* 0x0000003f00057c82 */ /* 0x000fe20008000000 */
[----:B0-----:R-:W-:-:S02]  /*0c80*/  SHF.L.U64.HI R0, R32, 0x1, R33 ;  /* 0x0000000120007819 */ /* 0x001fc40000010221 */
[C---:B------:R-:W-:Y:S02]  /*0c90*/  SHF.L.U64.HI R16, R32.reuse, 0x5, R33 ;  /* 0x0000000520107819 */ /* 0x040fe40000010221 */
[----:B-1----:R-:W-:Y:S02]  /*0ca0*/  LEA R8, P1, R32, -R10, 0x1 ;  /* 0x8000000a20087211 */ /* 0x002fe400078208ff */
[----:B------:R-:W-:-:S03]  /*0cb0*/  IADD3 R10, P2, -R10, R32, RZ ;  /* 0x000000200a0a7210 */ /* 0x000fc60007f5e1ff */
[----:B------:R-:W-:Y:S01]  /*0cc0*/  IMAD.X R9, R0, 0x1, ~R11, P1 ;  /* 0x0000000100097824 */ /* 0x000fe200008e0e0b */
[----:B------:R-:W-:Y:S01]  /*0cd0*/  SHF.L.U64.HI R0, R32, 0x2, R33 ;  /* 0x0000000220007819 */ /* 0x000fe20000010221 */
[----:B------:R-:W-:Y:S02]  /*0ce0*/  IMAD.X R11, R33, 0x1, ~R11, P2 ;  /* 0x00000001210b7824 */ /* 0x000fe400010e0e0b */
[----:B------:R-:W-:-:S04]  /*0cf0*/  IMAD.WIDE.U32 R8, R46, UR4, R8 ;  /* 0x000000042e087c25 */ /* 0x000fc8000f8e0008 */
[----:B------:R-:W-:-:S04]  /*0d00*/  IMAD.WIDE.U32 R10, R46, UR4, R10 ;  /* 0x000000042e0a7c25 */ /* 0x000fc8000f8e000a */
[C---:B------:R-:W-:Y:S01]  /*0d10*/  IMAD.IADD R35, R5.reuse, 0x1, R9 ;  /* 0x0000000105237824 */ /* 0x040fe200078e0209 */
[----:B------:R-:W-:Y:S01]  /*0d20*/  IADD3 R11, R5, R11, RZ ;  /* 0x0000000b050b7210 */ /* 0x000fe20007ffe0ff */
[----:B------:R-:W-:Y:S02]  /*0d30*/  IMAD.MOV.U32 R34, RZ, RZ, R8 ;  /* 0x000000ffff227224 */ /* 0x000fe400078e0008 */
[----:B------:R-:W-:Y:S02]  /*0d40*/  IMAD.SHL.U32 R33, R32, 0x20, RZ ;  /* 0x0000002020217824 */ /* 0x000fe400078e00ff */
[----:B------:R-:W-:Y:S01]  /*0d50*/  IMAD.WIDE.U32 R8, R4, UR10, R10 ;  /* 0x0000000a04087c25 */ /* 0x000fe2000f8e000a */
[----:B------:R-:W-:-:S03]  /*0d60*/  LOP3.LUT R11, R2, 0x3, RZ, 0xc0, !PT ;  /* 0x00000003020b7812 */ /* 0x000fc600078ec0ff */
[----:B------:R-:W-:Y:S01]  /*0d70*/  IMAD.WIDE.U32 R4, R4, UR10, R34 ;  /* 0x0000000a04047c25 */ /* 0x000fe2000f8e0022 */
[----:B------:R-:W-:Y:S01]  /*0d80*/  IADD3 R9, R13, R9, RZ ;  /* 0x000000090d097210 */ /* 0x000fe20007ffe0ff */
[----:B------:R-:W-:Y:S01]  /*0d90*/  ULDC.64 UR10, c[0x0][0x278] ;  /* 0x00009e00000a7ab9 */ /* 0x000fe20000000a00 */
[----:B------:R-:W-:Y:S01]  /*0da0*/  LEA R12, P1, R8, UR18, 0x3 ;  /* 0x00000012080c7c11 */ /* 0x000fe2000f8218ff */
[----:B------:R-:W-:Y:S01]  /*0db0*/  UIMAD UR4, UR11, UR12, URZ ;  /* 0x0000000c0b0472a4 */ /* 0x000fe2000f8e023f */
[----:B------:R-:W-:Y:S01]  /*0dc0*/  IADD3 R10, P2, R11, -R2, RZ ;  /* 0x800000020b0a7210 */ /* 0x000fe20007f5e0ff */
[----:B------:R-:W-:Y:S01]  /*0dd0*/  UIMAD.WIDE.U32 UR8, UR10, UR12, URZ ;  /* 0x0000000c0a0872a5 */ /* 0x000fe2000f8e003f */
[----:B------:R-:W-:Y:S01]  /*0de0*/  LEA.HI.X R11, R6, UR19, R7, 0x3, P3 ;  /* 0x00000013060b7c11 */ /* 0x000fe200098f1c07 */
[C---:B------:R-:W-:Y:S01]  /*0df0*/  IMAD.IADD R7, R13.reuse, 0x1, R5 ;  /* 0x000000010d077824 */ /* 0x040fe200078e0205 */
[----:B------:R-:W-:Y:S01]  /*0e00*/  LEA.HI.X R9, R8, UR19, R9, 0x3, P1 ;  /* 0x0000001308097c11 */ /* 0x000fe200088f1c09 */
[----:B------:R-:W-:Y:S01]  /*0e10*/  UIMAD UR10, UR10, UR13, UR4 ;  /* 0x0000000d0a0a72a4 */ /* 0x000fe2000f8e0204 */
[----:B------:R-:W-:Y:S01]  /*0e20*/  LEA R8, P3, R4, UR18, 0x3 ;  /* 0x0000001204087c11 */ /* 0x000fe2000f8618ff */
[----:B------:R-:W-:Y:S01]  /*0e30*/  IMAD.IADD R5, R13, 0x1, R31 ;  /* 0x000000010d057824 */ /* 0x000fe200078e021f */
[----:B------:R-:W-:Y:S01]  /*0e40*/  ISETP.GE.U32.AND P1, PT, R26, UR16, PT ;  /* 0x000000101a007c0c */ /* 0x000fe2000bf26070 */
[----:B------:R-:W-:Y:S01]  /*0e50*/  UIADD3 UR9, UR9, UR10, URZ ;  /* 0x0000000a09097290 */ /* 0x000fe2000fffe03f */
[----:B------:R-:W-:Y:S01]  /*0e60*/  LEA.HI.X R7, R4, UR19, R7, 0x3, P3 ;  /* 0x0000001304077c11 */ /* 0x000fe200098f1c07 */
[----:B------:R-:W-:Y:S01]  /*0e70*/  IMAD.X R4, RZ, RZ, ~R3, P2 ;  /* 0x000000ffff047224 */ /* 0x000fe200010e0e03 */
[C---:B------:R-:W-:Y:S01]  /*0e80*/  LEA R6, P3, R30.reuse, UR18, 0x3 ;  /* 0x000000121e067c11 */ /* 0x040fe2000f8618ff */
[----:B------:R-:W-:Y:S01]  /*0e90*/  IMAD.MOV.U32 R2, RZ, RZ, R22 ;  /* 0x000000ffff027224 */ /* 0x000fe200078e0016 */
[----:B------:R-:W-:Y:S01]  /*0ea0*/  MOV R3, R17 ;  /* 0x0000001100037202 */ /* 0x000fe20000000f00 */
[----:B------:R-:W-:Y:S01]  /*0eb0*/  USHF.L.U32 UR12, UR8, 0x3, URZ ;  /* 0x00000003080c7899 */ /* 0x000fe2000800063f */
[----:B------:R-:W-:Y:S01]  /*0ec0*/  LEA.HI.X R5, R30, UR19, R5, 0x3, P3 ;  /* 0x000000131e057c11 */ /* 0x000fe200098f1c05 */
[----:B------:R-:W-:Y:S01]  /*0ed0*/  UMOV UR4, URZ ;  /* 0x0000003f00047c82 */ /* 0x000fe20008000000 */
[----:B------:R-:W-:Y:S01]  /*0ee0*/  ISETP.GE.AND.EX P1, PT, R29, UR17, PT, P1 ;  /* 0x000000111d007c0c */ /* 0x000fe2000bf26310 */
[----:B------:R-:W-:Y:S01]  /*0ef0*/  USHF.L.U64.HI UR8, UR8, 0x3, UR9 ;  /* 0x0000000308087899 */ /* 0x000fe20008010209 */
[----:B------:R-:W-:Y:S01]  /*0f00*/  ULDC.64 UR16, c[0x0][0x278] ;  /* 0x00009e0000107ab9 */ /* 0x000fe20000000a00 */
[----:B------:R-:W-:-:S10]  /*0f10*/  ULDC.64 UR10, c[0x0][0x228] ;  /* 0x00008a00000a7ab9 */ /* 0x000fd40000000a00 */
.L_x_47:
[C---:B------:R-:W-:Y:S01]  /*0f20*/  LOP3.LUT R34, R3.reuse, R29, RZ, 0xfc, !PT ;  /* 0x0000001d03227212 */ /* 0x040fe200078efcff */
[----:B0-----:R-:W0:Y:S01]  /*0f30*/  LDC.64 R40, c[0x0][0x268] ;  /* 0x00009a00ff287b82 */ /* 0x001e220000000a00 */
[----:B------:R-:W-:Y:S02]  /*0f40*/  ISETP.GE.U32.AND P3, PT, R2, UR10, PT ;  /* 0x0000000a02007c0c */ /* 0x000fe4000bf66070 */
[----:B------:R-:W-:Y:S02]  /*0f50*/  ISETP.LT.OR P2, PT, R34, RZ, P1 ;  /* 0x000000ff2200720c */ /* 0x000fe40000f41670 */
[----:B------:R-:W-:Y:S02]  /*0f60*/  CS2R R34, SRZ ;  /* 0x0000000000227805 */ /* 0x000fe4000001ff00 */
[----:B------:R-:W-:-:S13]  /*0f70*/  ISETP.GE.OR.EX P2, PT, R3, UR11, P2, P3 ;  /* 0x0000000b03007c0c */ /* 0x000fda0009746730 */
[----:B------:R-:W-:Y:S02]  /*0f80*/  @!P2 IMAD.MOV.U32 R36, RZ, RZ, R6 ;  /* 0x000000ffff24a224 */ /* 0x000fe400078e0006 */
[----:B------:R-:W-:-:S05]  /*0f90*/  @!P2 IMAD.MOV.U32 R37, RZ, RZ, R5 ;  /* 0x000000ffff25a224 */ /* 0x000fca00078e0005 */
[----:B------:R1:W2:Y:S01]  /*0fa0*/  @!P2 LDG.E.64 R34, desc[UR14][R36.64] ;  /* 0x0000000e2422a981 */ /* 0x0002a2000c1e1b00 */
[----:B0-----:R-:W-:-:S04]  /*0fb0*/  IADD3 R43, P2, R2, R40, RZ ;  /* 0x00000028022b7210 */ /* 0x001fc80007f5e0ff */
[----:B------:R-:W-:Y:S01]  /*0fc0*/  ISETP.GE.U32.AND P3, PT, R43, UR10, PT ;  /* 0x0000000a2b007c0c */ /* 0x000fe2000bf66070 */
[----:B------:R-:W-:Y:S01]  /*0fd0*/  IMAD.X R45, R3, 0x1, R41, P2 ;  /* 0x00000001032d7824 */ /* 0x000fe200010e0629 */
[----:B-1----:R-:W0:Y:S04]  /*0fe0*/  LDC.64 R36, c[0x0][0x270] ;  /* 0x00009c00ff247b82 */ /* 0x002e280000000a00 */
[----:B------:R-:W-:-:S04]  /*0ff0*/  LOP3.LUT R42, R45, R29, RZ, 0xfc, !PT ;  /* 0x0000001d2d2a7212 */ /* 0x000fc800078efcff */
[----:B------:R-:W-:Y:S02]  /*1000*/  ISETP.LT.OR P2, PT, R42, RZ, P1 ;  /* 0x000000ff2a00720c */ /* 0x000fe40000f41670 */
[----:B------:R-:W-:Y:S02]  /*1010*/  CS2R R42, SRZ ;  /* 0x00000000002a7805 */ /* 0x000fe4000001ff00 */
[----:B------:R-:W-:Y:S01]  /*1020*/  ISETP.GE.OR.EX P2, PT, R45, UR11, P2, P3 ;  /* 0x0000000b2d007c0c */ /* 0x000fe20009746730 */
[----:B--2---:R1:W-:-:S12]  /*1030*/  STG.E.64 desc[UR14][R38.64], R34 ;  /* 0x0000002226007986 */ /* 0x0043d8000c101b0e */
[----:B-1----:R-:W-:Y:S01]  /*1040*/  @!P2 MOV R34, R12 ;  /* 0x0000000c0022a202 */ /* 0x002fe20000000f00 */
[----:B------:R-:W-:-:S05]  /*1050*/  @!P2 IMAD.MOV.U32 R35, RZ, RZ, R9 ;  /* 0x000000ffff23a224 */ /* 0x000fca00078e0009 */
[----:B------:R1:W2:Y:S01]  /*1060*/  @!P2 LDG.E.64 R42, desc[UR14][R34.64] ;  /* 0x0000000e222aa981 */ /* 0x0002a2000c1e1b00 */
[----:B------:R-:W-:Y:S01]  /*1070*/  LEA R44, P2, R40, R2, 0x1 ;  /* 0x00000002282c7211 */ /* 0x000fe200078408ff */
[----:B0-----:R-:W-:-:S03]  /*1080*/  IMAD R50, R36, UR17, RZ ;  /* 0x0000001124327c24 */ /* 0x001fc6000f8e02ff */
[----:B------:R-:W-:Y:S01]  /*1090*/  LEA.HI.X R45, R40, R3, R41, 0x1, P2 ;  /* 0x00000003282d7211 */ /* 0x000fe200010f0c29 */
[----:B------:R-:W-:Y:S01]  /*10a0*/  IMAD R51, R37, UR16, R50 ;  /* 0x0000001025337c24 */ /* 0x000fe2000f8e0232 */
[----:B------:R-:W-:Y:S01]  /*10b0*/  ISETP.GE.U32.AND P3, PT, R44, UR10, PT ;  /* 0x0000000a2c007c0c */ /* 0x000fe2000bf66070 */
[----:B------:R-:W-:Y:S01]  /*10c0*/  IMAD.WIDE.U32 R36, R36, UR16, RZ ;  /* 0x0000001024247c25 */ /* 0x000fe2000f8e00ff */
[----:B------:R-:W-:Y:S02]  /*10d0*/  LOP3.LUT R44, R45, R29, RZ, 0xfc, !PT ;  /* 0x0000001d2d2c7212 */ /* 0x000fe400078efcff */
[----:B-1----:R-:W-:Y:S01]  /*10e0*/  CS2R R34, SRZ ;  /* 0x0000000000227805 */ /* 0x002fe2000001ff00 */
[----:B------:R-:W-:Y:S01]  /*10f0*/  IMAD.IADD R51, R37, 0x1, R51 ;  /* 0x0000000125337824 */ /* 0x000fe200078e0233 */
[----:B------:R-:W-:Y:S02]  /*1100*/  ISETP.LT.OR P2, PT, R44, RZ, P1 ;  /* 0x000000ff2c00720c */ /* 0x000fe40000f41670 */
[----:B------:R-:W-:-:S02]  /*1110*/  LEA R38, P4, R36, R38, 0x3 ;  /* 0x0000002624267211 */ /* 0x000fc400078818ff */
[----:B------:R-:W-:Y:S02]  /*1120*/  ISETP.GE.OR.EX P2, PT, R45, UR11, P2, P3 ;  /* 0x0000000b2d007c0c */ /* 0x000fe40009746730 */
[----:B------:R-:W-:Y:S01]  /*1130*/  LEA.HI.X R39, R36, R39, R51, 0x3, P4 ;  /* 0x0000002724277211 */ /* 0x000fe200020f1c33 */
[----:B------:R-:W-:-:S04]  /*1140*/  IMAD.WIDE.U32 R44, R40, 0x3, R2 ;  /* 0x00000003282c7825 */ /* 0x000fc800078e0002 */
[----:B--2---:R0:W-:Y:S06]  /*1150*/  STG.E.64 desc[UR14][R38.64], R42 ;  /* 0x0000002a26007986 */ /* 0x0041ec000c101b0e */
[----:B0-----:R-:W-:Y:S02]  /*1160*/  @!P2 IMAD.MOV.U32 R42, RZ, RZ, R8 ;  /* 0x000000ffff2aa224 */ /* 0x001fe400078e0008 */
[----:B------:R-:W-:-:S05]  /*1170*/  @!P2 IMAD.MOV.U32 R43, RZ, RZ, R7 ;  /* 0x000000ffff2ba224 */ /* 0x000fca00078e0007 */
[----:B------:R-:W2:Y:S01]  /*1180*/  @!P2 LDG.E.64 R34, desc[UR14][R42.64] ;  /* 0x0000000e2a22a981 */ /* 0x000ea2000c1e1b00 */
[----:B------:R-:W-:Y:S01]  /*1190*/  IMAD R41, R41, 0x3, RZ ;  /* 0x0000000329297824 */ /* 0x000fe200078e02ff */
[----:B------:R-:W-:-:S04]  /*11a0*/  ISETP.GE.U32.AND P3, PT, R44, UR10, PT ;  /* 0x0000000a2c007c0c */ /* 0x000fc8000bf66070 */
[----:B------:R-:W-:-:S04]  /*11b0*/  IADD3 R41, R41, R45, RZ ;  /* 0x0000002d29297210 */ /* 0x000fc80007ffe0ff */
[----:B------:R-:W-:-:S04]  /*11c0*/  LOP3.LUT R37, R41, R29, RZ, 0xfc, !PT ;  /* 0x0000001d29257212 */ /* 0x000fc800078efcff */
[----:B------:R-:W-:-:S04]  /*11d0*/  ISETP.LT.OR P2, PT, R37, RZ, P1 ;  /* 0x000000ff2500720c */ /* 0x000fc80000f41670 */
[----:B------:R-:W-:Y:S02]  /*11e0*/  ISETP.GE.OR.EX P2, PT, R41, UR11, P2, P3 ;  /* 0x0000000b29007c0c */ /* 0x000fe40009746730 */
[----:B------:R-:W-:-:S04]  /*11f0*/  LEA R38, P3, R36, R38, 0x3 ;  /* 0x0000002624267211 */ /* 0x000fc800078618ff */
[----:B------:R-:W-:Y:S02]  /*1200*/  LEA.HI.X R39, R36, R39, R51, 0x3, P3 ;  /* 0x0000002724277211 */ /* 0x000fe400018f1c33 */
[----:B------:R-:W-:-:S03]  /*1210*/  CS2R R36, SRZ ;  /* 0x0000000000247805 */ /* 0x000fc6000001ff00 */
[----:B--2---:R0:W-:Y:S02]  /*1220*/  STG.E.64 desc[UR14][R38.64], R34 ;  /* 0x0000002226007986 */ /* 0x0041e4000c101b0e */
[----:B0-----:R-:W-:Y:S02]  /*1230*/  @!P2 IMAD.MOV.U32 R34, RZ, RZ, R14 ;  /* 0x000000ffff22a224 */ /* 0x001fe400078e000e */
[----:B------:R-:W-:-:S05]  /*1240*/  @!P2 IMAD.MOV.U32 R35, RZ, RZ, R11 ;  /* 0x000000ffff23a224 */ /* 0x000fca00078e000b */
[----:B------:R-:W2:Y:S01]  /*1250*/  @!P2 LDG.E.64 R36, desc[UR14][R34.64] ;  /* 0x0000000e2224a981 */ /* 0x000ea2000c1e1b00 */
[----:B------:R-:W-:Y:S01]  /*1260*/  UIADD3 UR4, UP0, UR4, 0x4, URZ ;  /* 0x0000000404047890 */ /* 0x000fe2000ff1e03f */
[----:B------:R-:W-:Y:S02]  /*1270*/  IADD3 R40, P2, R38, UR12, RZ ;  /* 0x0000000c26287c10 */ /* 0x000fe4000ff5e0ff */
[----:B------:R-:W-:Y:S01]  /*1280*/  IADD3 R6, P4, R6, R33, RZ ;  /* 0x0000002106067210 */ /* 0x000fe20007f9e0ff */
[----:B------:R-:W-:Y:S01]  /*1290*/  UIADD3.X UR5, URZ, UR5, URZ, UP0, !UPT ;  /* 0x000000053f057290 */ /* 0x000fe200087fe43f */
[----:B------:R-:W-:Y:S02]  /*12a0*/  IADD3.X R41, R39, UR8, RZ, P2, !PT ;  /* 0x0000000827297c10 */ /* 0x000fe400097fe4ff */
[----:B------:R-:W-:Y:S01]  /*12b0*/  IADD3 R42, P3, R10, UR4, RZ ;  /* 0x000000040a2a7c10 */ /* 0x000fe2000ff7e0ff */
[----:B------:R-:W-:Y:S01]  /*12c0*/  IMAD.X R5, R5, 0x1, R16, P4 ;  /* 0x0000000105057824 */ /* 0x000fe200020e0610 */
[----:B------:R-:W-:-:S02]  /*12d0*/  IADD3 R38, P5, R40, UR12, RZ ;  /* 0x0000000c28267c10 */ /* 0x000fc4000ffbe0ff */
[----:B------:R-:W-:Y:S02]  /*12e0*/  ISETP.NE.U32.AND P2, PT, R42, RZ, PT ;  /* 0x000000ff2a00720c */ /* 0x000fe40003f45070 */
[----:B------:R-:W-:Y:S02]  /*12f0*/  IADD3.X R42, R4, UR5, RZ, P3, !PT ;  /* 0x00000005042a7c10 */ /* 0x000fe40009ffe4ff */
[----:B------:R-:W-:Y:S02]  /*1300*/  LEA R2, P3, R32, R2, 0x2 ;  /* 0x0000000220027211 */ /* 0x000fe400078610ff */
[----:B------:R-:W-:Y:S02]  /*1310*/  ISETP.NE.AND.EX P2, PT, R42, RZ, PT, P2 ;  /* 0x000000ff2a00720c */ /* 0x000fe40003f45320 */
[----:B------:R-:W-:Y:S01]  /*1320*/  IADD3.X R39, R41, UR8, RZ, P5, !PT ;  /* 0x0000000829277c10 */ /* 0x000fe2000affe4ff */
[----:B------:R-:W-:Y:S01]  /*1330*/  IMAD.X R3, R3, 0x1, R0, P3 ;  /* 0x0000000103037824 */ /* 0x000fe200018e0600 */
[----:B------:R-:W-:-:S02]  /*1340*/  IADD3 R8, P5, R8, R33, RZ ;  /* 0x0000002108087210 */ /* 0x000fc40007fbe0ff */
[-C--:B------:R-:W-:Y:S02]  /*1350*/  IADD3 R14, P6, R14, R33.reuse, RZ ;  /* 0x000000210e0e7210 */ /* 0x080fe40007fde0ff */
[----:B------:R-:W-:Y:S01]  /*1360*/  IADD3 R12, P3, R12, R33, RZ ;  /* 0x000000210c0c7210 */ /* 0x000fe20007f7e0ff */
[--C-:B------:R-:W-:Y:S02]  /*1370*/  IMAD.X R7, R7, 0x1, R16.reuse, P5 ;  /* 0x0000000107077824 */ /* 0x100fe400028e0610 */
[----:B------:R-:W-:Y:S01]  /*1380*/  IMAD.X R11, R11, 0x1, R16, P6 ;  /* 0x000000010b0b7824 */ /* 0x000fe200030e0610 */
[----:B------:R-:W-:Y:S01]  /*1390*/  IADD3.X R9, R9, R16, RZ, P3, !PT ;  /* 0x0000001009097210 */ /* 0x000fe20001ffe4ff */
[----:B--2---:R0:W-:Y:S01]  /*13a0*/  STG.E.64 desc[UR14][R40.64], R36 ;  /* 0x0000002428007986 */ /* 0x0041e2000c101b0e */
[----:B------:R-:W-:Y:S07]  /*13b0*/  @P2 BRA `(.L_x_47) ;  /* 0xfffffff800d82947 */ /* 0x000fee000383ffff */
.L_x_46:
[----:B------:R-:W1:Y:S01]  /*13c0*/  LDC R6, c[0x0][0x238] ;  /* 0x00008e00ff067b82 */ /* 0x000e620000000800 */
[----:B------:R-:W-:Y:S01]  /*13d0*/  IMAD.IADD R13, R31, 0x1, R13 ;  /* 0x000000011f0d7824 */ /* 0x000fe200078e020d */
[----:B-1----:R-:W-:-:S13]  /*13e0*/  LOP3.LUT P1, RZ, R6, 0x3, RZ, 0xc0, !PT ;  /* 0x0000000306ff7812 */ /* 0x002fda000782c0ff */
[----:B------:R-:W-:Y:S05]  /*13f0*/  @!P1 BRA `(.L_x_48) ;  /* 0x0000000400449947 */ /* 0x000fea0003800000 */
[----:B------:R-:W1:Y:S01]  /*1400*/  LDC.64 R2, c[0x0][0x268] ;  /* 0x00009a00ff027b82 */ /* 0x000e620000000a00 */
[----:B------:R-:W-:Y:S01]  /*1410*/  IMAD.MOV.U32 R16, RZ, RZ, R22 ;  /* 0x000000ffff107224 */ /* 0x000fe200078e0016 */
[----:B------:R-:W-:Y:S01]  /*1420*/  ULDC.64 UR8, c[0x0][0x220] ;  /* 0x0000880000087ab9 */ /* 0x000fe20000000a00 */
[----:B------:R-:W-:Y:S02]  /*1430*/  CS2R R10, SRZ ;  /* 0x00000000000a7805 */ /* 0x000fe4000001ff00 */
[----:B------:R-:W-:-:S04]  /*1440*/  ISETP.GE.U32.AND P1, PT, R26, UR8, PT ;  /* 0x000000081a007c0c */ /* 0x000fc8000bf26070 */
[----:B------:R-:W-:Y:S01]  /*1450*/  ISETP.GE.AND.EX P1, PT, R29, UR9, PT, P1 ;  /* 0x000000091d007c0c */ /* 0x000fe2000bf26310 */
[----:B------:R-:W-:Y:S01]  /*1460*/  ULDC.64 UR8, c[0x0][0x278] ;  /* 0x00009e0000087ab9 */ /* 0x000fe20000000a00 */
[C---:B-1----:R-:W-:Y:S02]  /*1470*/  IMAD R0, R2.reuse, UR5, RZ ;  /* 0x0000000502007c24 */ /* 0x042fe4000f8e02ff */
[----:B------:R-:W-:-:S04]  /*1480*/  IMAD.WIDE.U32 R4, R2, UR4, R16 ;  /* 0x0000000402047c25 */ /* 0x000fc8000f8e0010 */
[----:B------:R-:W-:Y:S01]  /*1490*/  IMAD R33, R3, UR4, R0 ;  /* 0x0000000403217c24 */ /* 0x000fe2000f8e0200 */
[----:B------:R-:W-:-:S04]  /*14a0*/  ISETP.GE.U32.AND P3, PT, R4, UR10, PT ;  /* 0x0000000a04007c0c */ /* 0x000fc8000bf66070 */
[----:B------:R-:W-:-:S04]  /*14b0*/  IADD3 R5, R5, R33, RZ ;  /* 0x0000002105057210 */ /* 0x000fc80007ffe0ff */
[----:B------:R-:W-:-:S04]  /*14c0*/  LOP3.LUT R0, R5, R29, RZ, 0xfc, !PT ;  /* 0x0000001d05007212 */ /* 0x000fc800078efcff */
[----:B------:R-:W-:-:S04]  /*14d0*/  ISETP.LT.OR P2, PT, R0, RZ, P1 ;  /* 0x000000ff0000720c */ /* 0x000fc80000f41670 */
[----:B------:R-:W-:-:S13]  /*14e0*/  ISETP.GE.OR.EX P2, PT, R5, UR11, P2, P3 ;  /* 0x0000000b05007c0c */ /* 0x000fda0009746730 */
[----:B------:R-:W1:Y:S01]  /*14f0*/  @!P2 LDC.64 R8, c[0x0][0x218] ;  /* 0x00008600ff08ab82 */ /* 0x000e620000000a00 */
[----:B------:R-:W-:-:S04]  /*1500*/  @!P2 IMAD.MOV.U32 R12, RZ, RZ, R30 ;  /* 0x000000ffff0ca224 */ /* 0x000fc800078e001e */
[----:B------:R-:W-:-:S04]  /*1510*/  @!P2 IMAD.WIDE.U32 R4, R2, UR4, R12 ;  /* 0x000000040204ac25 */ /* 0x000fc8000f8e000c */
[----:B------:R-:W-:Y:S01]  /*1520*/  @!P2 IMAD.IADD R0, R33, 0x1, R5 ;  /* 0x000000012100a824 */ /* 0x000fe200078e0205 */
[----:B-1----:R-:W-:-:S04]  /*1530*/  @!P2 LEA R8, P3, R4, R8, 0x3 ;  /* 0x000000080408a211 */ /* 0x002fc800078618ff */
[----:B------:R-:W-:Y:S02]  /*1540*/  @!P2 LEA.HI.X R9, R4, R9, R0, 0x3, P3 ;  /* 0x000000090409a211 */ /* 0x000fe400018f1c00 */
[----:B------:R-:W1:Y:S03]  /*1550*/  LDC.64 R4, c[0x0][0x270] ;  /* 0x00009c00ff047b82 */ /* 0x000e660000000a00 */
[----:B------:R-:W2:Y:S01]  /*1560*/  @!P2 LDG.E.64 R10, desc[UR14][R8.64] ;  /* 0x0000000e080aa981 */ /* 0x000ea2000c1e1b00 */
[----:B------:R-:W-:-:S04]  /*1570*/  LOP3.LUT R14, R6, 0x3, RZ, 0xc0, !PT ;  /* 0x00000003060e7812 */ /* 0x000fc800078ec0ff */
[----:B------:R-:W-:-:S04]  /*1580*/  ISETP.NE.U32.AND P2, PT, R14, 0x1, PT ;  /* 0x000000010e00780c */ /* 0x000fc80003f45070 */
[----:B------:R-:W-:Y:S01]  /*1590*/  ISETP.NE.AND.EX P2, PT, RZ, RZ, PT, P2 ;  /* 0x000000ffff00720c */ /* 0x000fe20003f45320 */
[C---:B-1----:R-:W-:Y:S02]  /*15a0*/  IMAD R0, R4.reuse, UR9, RZ ;  /* 0x0000000904007c24 */ /* 0x042fe4000f8e02ff */
[----:B------:R-:W-:-:S04]  /*15b0*/  IMAD.WIDE.U32 R6, R4, UR8, RZ ;  /* 0x0000000804067c25 */ /* 0x000fc8000f8e00ff */
[----:B------:R-:W-:Y:S02]  /*15c0*/  IMAD R5, R5, UR8, R0 ;  /* 0x0000000805057c24 */ /* 0x000fe4000f8e0200 */
[----:B------:R-:W-:Y:S02]  /*15d0*/  IMAD.MOV.U32 R4, RZ, RZ, R38 ;  /* 0x000000ffff047224 */ /* 0x000fe400078e0026 */
[----:B------:R-:W-:Y:S01]  /*15e0*/  IMAD.IADD R27, R7, 0x1, R5 ;  /* 0x00000001071b7824 */ /* 0x000fe200078e0205 */
[----:B------:R-:W-:Y:S01]  /*15f0*/  MOV R5, R39 ;  /* 0x0000002700057202 */ /* 0x000fe20000000f00 */
[----:B--2---:R1:W-:Y:S02]  /*1600*/  STG.E.64 desc[UR14][R38.64], R10 ;  /* 0x0000000a26007986 */ /* 0x0043e4000c101b0e */
[----:B-1----:R-:W-:-:S04]  /*1610*/  LEA R38, P3, R6, R38, 0x3 ;  /* 0x0000002606267211 */ /* 0x002fc800078618ff */
[----:B------:R-:W-:Y:S01]  /*1620*/  LEA.HI.X R39, R6, R39, R27, 0x3, P3 ;  /* 0x0000002706277211 */ /* 0x000fe200018f1c1b */
[----:B------:R-:W-:Y:S08]  /*1630*/  @!P2 BRA `(.L_x_48) ;  /* 0x0000000000b4a947 */ /* 0x000ff00003800000 */
[----:B------:R-:W1:Y:S01]  /*1640*/  LDC.64 R10, c[0x0][0x268] ;  /* 0x00009a00ff0a7b82 */ /* 0x000e620000000a00 */
[----:B0-----:R-:W-:Y:S01]  /*1650*/  CS2R R36, SRZ ;  /* 0x0000000000247805 */ /* 0x001fe2000001ff00 */
[----:B-1----:R-:W-:-:S04]  /*1660*/  IMAD.WIDE.U32 R10, R2, UR4, R10 ;  /* 0x00000004020a7c25 */ /* 0x002fc8000f8e000a */
[----:B------:R-:W-:Y:S01]  /*1670*/  IMAD.IADD R12, R33, 0x1, R11 ;  /* 0x00000001210c7824 */ /* 0x000fe200078e020b */
[----:B------:R-:W-:-:S04]  /*1680*/  IADD3 R8, P2, R22, R10, RZ ;  /* 0x0000000a16087210 */ /* 0x000fc80007f5e0ff */
[----:B------:R-:W-:Y:S01]  /*1690*/  ISETP.GE.U32.AND P3, PT, R8, UR10, PT ;  /* 0x0000000a08007c0c */ /* 0x000fe2000bf66070 */
[----:B------:R-:W-:-:S05]  /*16a0*/  IMAD.X R9, R12, 0x1, R17, P2 ;  /* 0x000000010c097824 */ /* 0x000fca00010e0611 */
[----:B------:R-:W-:-:S04]  /*16b0*/  LOP3.LUT R0, R9, R29, RZ, 0xfc, !PT ;  /* 0x0000001d09007212 */ /* 0x000fc800078efcff */
[----:B------:R-:W-:-:S04]  /*16c0*/  ISETP.LT.OR P2, PT, R0, RZ, P1 ;  /* 0x000000ff0000720c */ /* 0x000fc80000f41670 */
[----:B------:R-:W-:-:S13]  /*16d0*/  ISETP.GE.OR.EX P2, PT, R9, UR11, P2, P3 ;  /* 0x0000000b09007c0c */ /* 0x000fda0009746730 */
[----:B------:R-:W0:Y:S01]  /*16e0*/  @!P2 LDC.64 R32, c[0x0][0x218] ;  /* 0x00008600ff20ab82 */ /* 0x000e220000000a00 */
[----:B------:R-:W-:-:S05]  /*16f0*/  @!P2 IADD3 R0, P3, R30, R10, RZ ;  /* 0x0000000a1e00a210 */ /* 0x000fca0007f7e0ff */
[----:B------:R-:W-:Y:S01]  /*1700*/  @!P2 IMAD.X R8, R12, 0x1, R13, P3 ;  /* 0x000000010c08a824 */ /* 0x000fe200018e060d */
[----:B0-----:R-:W-:-:S04]  /*1710*/  @!P2 LEA R32, P3, R0, R32, 0x3 ;  /* 0x000000200020a211 */ /* 0x001fc800078618ff */
[----:B------:R-:W-:-:S05]  /*1720*/  @!P2 LEA.HI.X R33, R0, R33, R8, 0x3, P3 ;  /* 0x000000210021a211 */ /* 0x000fca00018f1c08 */
[----:B------:R-:W2:Y:S01]  /*1730*/  @!P2 LDG.E.64 R36, desc[UR14][R32.64] ;  /* 0x0000000e2024a981 */ /* 0x000ea2000c1e1b00 */
[CC--:B------:R-:W-:Y:S02]  /*1740*/  LEA R34, P2, R6.reuse, R4.reuse, 0x3 ;  /* 0x0000000406227211 */ /* 0x0c0fe400078418ff */
[C---:B------:R-:W-:Y:S02]  /*1750*/  LEA R8, P3, R6.reuse, R4, 0x4 ;  /* 0x0000000406087211 */ /* 0x040fe400078620ff */
[-CC-:B------:R-:W-:Y:S02]  /*1760*/  LEA.HI.X R35, R6, R5.reuse, R27.reuse, 0x3, P2 ;  /* 0x0000000506237211 */ /* 0x180fe400010f1c1b */
[----:B------:R-:W-:Y:S01]  /*1770*/  ISETP.NE.U32.AND P2, PT, R14, 0x2, PT ;  /* 0x000000020e00780c */ /* 0x000fe20003f45070 */
[----:B------:R-:W-:Y:S01]  /*1780*/  IMAD.MOV.U32 R38, RZ, RZ, R8 ;  /* 0x000000ffff267224 */ /* 0x000fe200078e0008 */
[----:B------:R-:W-:Y:S02]  /*1790*/  LEA.HI.X R9, R6, R5, R27, 0x4, P3 ;  /* 0x0000000506097211 */ /* 0x000fe400018f241b */
[----:B------:R-:W-:-:S02]  /*17a0*/  ISETP.NE.AND.EX P2, PT, RZ, RZ, PT, P2 ;  /* 0x000000ffff00720c */ /* 0x000fc40003f45320 */
[----:B------:R-:W-:Y:S01]  /*17b0*/  MOV R39, R9 ;  /* 0x0000000900277202 */ /* 0x000fe20000000f00 */
[----:B--2---:R1:W-:Y:S10]  /*17c0*/  STG.E.64 desc[UR14][R34.64], R36 ;  /* 0x0000002422007986 */ /* 0x0043f4000c101b0e */
[----:B------:R-:W-:Y:S05]  /*17d0*/  @!P2 BRA `(.L_x_48) ;  /* 0x00000000004ca947 */ /* 0x000fea0003800000 */
[----:B------:R-:W-:-:S05]  /*17e0*/  IADD3 R11, P2, R10, R2, RZ ;  /* 0x000000020a0b7210 */ /* 0x000fca0007f5e0ff */
[----:B------:R-:W-:Y:S01]  /*17f0*/  IMAD.X R12, R12, 0x1, R3, P2 ;  /* 0x000000010c0c7824 */ /* 0x000fe200010e0603 */
[----:B------:R-:W-:-:S05]  /*1800*/  IADD3 R0, P2, R11, R22, RZ ;  /* 0x000000160b007210 */ /* 0x000fca0007f5e0ff */
[----:B------:R-:W-:Y:S01]  /*1810*/  IMAD.X R3, R12, 0x1, R17, P2 ;  /* 0x000000010c037824 */ /* 0x000fe200010e0611 */
[----:B------:R-:W-:-:S04]  /*1820*/  ISETP.GE.U32.AND P2, PT, R0, UR10, PT ;  /* 0x0000000a00007c0c */ /* 0x000fc8000bf46070 */
[----:B------:R-:W-:-:S04]  /*1830*/  LOP3.LUT R28, R3, R29, RZ, 0xfc, !PT ;  /* 0x0000001d031c7212 */ /* 0x000fc800078efcff */
[----:B------:R-:W-:-:S04]  /*1840*/  ISETP.LT.OR P1, PT, R28, RZ, P1 ;  /* 0x000000ff1c00720c */ /* 0x000fc80000f21670 */
[----:B------:R-:W-:-:S13]  /*1850*/  ISETP.GE.OR.EX P1, PT, R3, UR11, P1, P2 ;  /* 0x0000000b03007c0c */ /* 0x000fda0008f26720 */
[----:B------:R-:W0:Y:S01]  /*1860*/  @!P1 LDC.64 R2, c[0x0][0x218] ;  /* 0x00008600ff029b82 */ /* 0x000e220000000a00 */
[----:B------:R-:W-:Y:S02]  /*1870*/  @!P1 IADD3 R30, P2, R11, R30, RZ ;  /* 0x0000001e0b1e9210 */ /* 0x000fe40007f5e0ff */
[----:B------:R-:W-:-:S03]  /*1880*/  CS2R R10, SRZ ;  /* 0x00000000000a7805 */ /* 0x000fc6000001ff00 */
[----:B------:R-:W-:Y:S01]  /*1890*/  @!P1 IMAD.X R13, R12, 0x1, R13, P2 ;  /* 0x000000010c0d9824 */ /* 0x000fe200010e060d */
[----:B0-----:R-:W-:-:S04]  /*18a0*/  @!P1 LEA R2, P2, R30, R2, 0x3 ;  /* 0x000000021e029211 */ /* 0x001fc800078418ff */
[----:B------:R-:W-:-:S05]  /*18b0*/  @!P1 LEA.HI.X R3, R30, R3, R13, 0x3, P2 ;  /* 0x000000031e039211 */ /* 0x000fca00010f1c0d */
[----:B------:R-:W2:Y:S01]  /*18c0*/  @!P1 LDG.E.64 R10, desc[UR14][R2.64] ;  /* 0x0000000e020a9981 */ /* 0x000ea2000c1e1b00 */
[----:B------:R-:W-:Y:S02]  /*18d0*/  IMAD R27, R27, 0x18, RZ ;  /* 0x000000181b1b7824 */ /* 0x000fe400078e02ff */
[----:B------:R-:W-:-:S04]  /*18e0*/  IMAD.WIDE.U32 R38, R6, 0x18, R4 ;  /* 0x0000001806267825 */ /* 0x000fc800078e0004 */
[----:B------:R-:W-:Y:S01]  /*18f0*/  IMAD.IADD R39, R39, 0x1, R27 ;  /* 0x0000000127277824 */ /* 0x000fe200078e021b */
[----:B--2---:R2:W-:Y:S06]  /*1900*/  STG.E.64 desc[UR14][R8.64], R10 ;  /* 0x0000000a08007986 */ /* 0x0045ec000c101b0e */
.L_x_48:
[----:B------:R-:W-:Y:S05]  /*1910*/  @!P0 BRA `(.L_x_49) ;  /* 0xfffffff000108947 */ /* 0x000fea000383ffff */
.L_x_45:
[----:B------:R-:W-:Y:S01]  /*1920*/  ULDC UR4, c[0x0][0x0] ;  /* 0x0000000000047ab9 */ /* 0x000fe20000000800 */
[----:B------:R-:W3:Y:S02]  /*1930*/  LDC R0, c[0x0][0xc] ;  /* 0x00000300ff007b82 */ /* 0x000ee40000000800 */
[----:B---3--:R-:W-:Y:S01]  /*1940*/  IMAD R3, R0, UR4, RZ ;  /* 0x0000000400037c24 */ /* 0x008fe2000f8e02ff */
[----:B------:R-:W-:-:S04]  /*1950*/  ULDC.64 UR4, c[0x0][0x210] ;  /* 0x0000840000047ab9 */ /* 0x000fc80000000a00 */
[----:B------:R-:W-:-:S04]  /*1960*/  IADD3 R48, P0, R3, R48, RZ ;  /* 0x0000003003307210 */ /* 0x000fc80007f1e0ff */
[----:B------:R-:W-:Y:S02]  /*1970*/  IADD3.X R49, RZ, R49, RZ, P0, !PT ;  /* 0x00000031ff317210 */ /* 0x000fe400007fe4ff */
[----:B------:R-:W-:-:S04]  /*1980*/  ISETP.GE.U32.AND P0, PT, R48, UR4, PT ;  /* 0x0000000430007c0c */ /* 0x000fc8000bf06070 */
[----:B------:R-:W-:-:S13]  /*1990*/  ISETP.GE.AND.EX P0, PT, R49, UR5, PT, P0 ;  /* 0x0000000531007c0c */ /* 0x000fda000bf06300 */
[----:B------:R-:W-:Y:S05]  /*19a0*/  @!P0 BRA `(.L_x_50) ;  /* 0xffffffe400d08947 */ /* 0x000fea000383ffff */
[----:B------:R-:W-:Y:S05]  /*19b0*/  EXIT ;  /* 0x000000000000794d */ /* 0x000fea0003800000 */
        .weak           $__internal_3_$__cuda_sm20_div_s64
        .type           $__internal_3_$__cuda_sm20_div_s64,@function
        .size           $__internal_3_$__cuda_sm20_div_s64,(.L_x_94 - $__internal_3_$__cuda_sm20_div_s64)
$__internal_3_$__cuda_sm20_div_s64:
        /* <DEDUP_REMOVED lines=39> */
[----:B------:R-:W-:-:S04]  /*1c30*/  IMAD.HI.U32 R8, R11, R17, RZ ;  /* 0x000000110b087227 */ /* 0x000fc800078e00ff */
[----:B------:R-:W-:Y:S02]  /*1c40*/  IMAD.X R13, R6, 0x1, R13, P0 ;  /* 0x00000001060d7824 */ /* 0x000fe400000e060d */
[----:B------:R-:W-:-:S03]  /*1c50*/  IMAD.MOV.U32 R9, RZ, RZ, RZ ;  /* 0x000000ffff097224 */ /* 0x000fc600078e00ff */
[----:B------:R-:W-:Y:S01]  /*1c60*/  IADD3.X R13, RZ, RZ, R13, P2, P1 ;  /* 0x000000ffff0d7210 */ /* 0x000fe200017e240d */
[----:B------:R-:W-:-:S04]  /*1c70*/  IMAD.WIDE.U32 R8, R11, R10, R8 ;  /* 0x0000000a0b087225 */ /* 0x000fc800078e0008 */
[C---:B------:R-:W-:Y:S02]  /*1c80*/  IMAD R11, R13.reuse, R10, RZ ;  /* 0x0000000a0d0b7224 */ /* 0x040fe400078e02ff */
[----:B------:R-:W-:-:S04]  /*1c90*/  IMAD.HI.U32 R8, P0, R13, R17, R8 ;  /* 0x000000110d087227 */ /* 0x000fc80007800008 */
[----:B------:R-:W-:Y:S01]  /*1ca0*/  IMAD.HI.U32 R6, R13, R10, RZ ;  /* 0x0000000a0d067227 */ /* 0x000fe200078e00ff */
[----:B------:R-:W-:-:S04]  /*1cb0*/  IADD3 R11, P1, R11, R8, RZ ;  /* 0x000000080b0b7210 */ /* 0x000fc80007f3e0ff */
[----:B------:R-:W-:Y:S01]  /*1cc0*/  IADD3.X R6, R6, RZ, RZ, P0, !PT ;  /* 0x000000ff06067210 */ /* 0x000fe200007fe4ff */
[----:B------:R-:W-:-:S04]  /*1cd0*/  IMAD.WIDE.U32 R8, R11, R2, RZ ;  /* 0x000000020b087225 */ /* 0x000fc800078e00ff */
[----:B------:R-:W-:Y:S01]  /*1ce0*/  IMAD.X R13, RZ, RZ, R6, P1 ;  /* 0x000000ffff0d7224 */ /* 0x000fe200008e0606 */
[----:B------:R-:W-:Y:S01]  /*1cf0*/  IADD3 R17, P1, -R8, R17, RZ ;  /* 0x0000001108117210 */ /* 0x000fe20007f3e1ff */
[----:B------:R-:W-:-:S03]  /*1d00*/  IMAD R6, R11, R3, R9 ;  /* 0x000000030b067224 */ /* 0x000fc600078e0209 */
[-C--:B------:R-:W-:Y:S01]  /*1d10*/  ISETP.GE.U32.AND P0, PT, R17, R2.reuse, PT ;  /* 0x000000021100720c */ /* 0x080fe20003f06070 */
[----:B------:R-:W-:-:S04]  /*1d20*/  IMAD R6, R13, R2, R6 ;  /* 0x000000020d067224 */ /* 0x000fc800078e0206 */
[----:B------:R-:W-:Y:S01]  /*1d30*/  IMAD.X R21, R10, 0x1, ~R6, P1 ;  /* 0x000000010a157824 */ /* 0x000fe200008e0e06 */
[----:B------:R-:W-:Y:S02]  /*1d40*/  IADD3 R9, P1, R17, -R2, RZ ;  /* 0x8000000211097210 */ /* 0x000fe40007f3e0ff */
[----:B------:R-:W-:Y:S02]  /*1d50*/  IADD3 R6, P2, R11, 0x1, RZ ;  /* 0x000000010b067810 */ /* 0x000fe40007f5e0ff */
[C---:B------:R-:W-:Y:S01]  /*1d60*/  ISETP.GE.U32.AND.EX P0, PT, R21.reuse, R3, PT, P0 ;  /* 0x000000031500720c */ /* 0x040fe20003f06100 */
[----:B------:R-:W-:Y:S02]  /*1d70*/  IMAD.X R15, R21, 0x1, ~R3, P1 ;  /* 0x00000001150f7824 */ /* 0x000fe400008e0e03 */
[----:B------:R-:W-:Y:S01]  /*1d80*/  IMAD.X R8, RZ, RZ, R13, P2 ;  /* 0x000000ffff087224 */ /* 0x000fe200010e060d */
[----:B------:R-:W-:Y:S02]  /*1d90*/  SEL R9, R9, R17, P0 ;  /* 0x0000001109097207 */ /* 0x000fe40000000000 */
[----:B------:R-:W-:-:S02]  /*1da0*/  SEL R15, R15, R21, P0 ;  /* 0x000000150f0f7207 */ /* 0x000fc40000000000 */
[----:B------:R-:W-:Y:S02]  /*1db0*/  SEL R11, R6, R11, P0 ;  /* 0x0000000b060b7207 */ /* 0x000fe40000000000 */
[----:B------:R-:W-:Y:S02]  /*1dc0*/  ISETP.GE.U32.AND P1, PT, R9, R2, PT ;  /* 0x000000020900720c */ /* 0x000fe40003f26070 */
[----:B------:R-:W-:Y:S02]  /*1dd0*/  SEL R2, R8, R13, P0 ;  /* 0x0000000d08027207 */ /* 0x000fe40000000000 */
[----:B------:R-:W-:Y:S02]  /*1de0*/  IADD3 R20, P2, R11, 0x1, RZ ;  /* 0x000000010b147810 */ /* 0x000fe40007f5e0ff */
[----:B------:R-:W-:Y:S02]  /*1df0*/  ISETP.GE.U32.AND.EX P0, PT, R15, R3, PT, P1 ;  /* 0x000000030f00720c */ /* 0x000fe40003f06110 */
[----:B------:R-:W-:-:S02]  /*1e00*/  IADD3.X R21, RZ, R2, RZ, P2, !PT ;  /* 0x00000002ff157210 */ /* 0x000fc400017fe4ff */
[----:B------:R-:W-:Y:S02]  /*1e10*/  SEL R20, R20, R11, P0 ;  /* 0x0000000b14147207 */ /* 0x000fe40000000000 */
[----:B------:R-:W-:Y:S02]  /*1e20*/  SEL R21, R21, R2, P0 ;  /* 0x0000000215157207 */ /* 0x000fe40000000000 */
[----:B------:R-:W-:Y:S02]  /*1e30*/  IADD3 R3, P2, RZ, -R20, RZ ;  /* 0x80000014ff037210 */ /* 0x000fe40007f5e0ff */
[----:B------:R-:W-:Y:S02]  /*1e40*/  LOP3.LUT R6, R4, R7, RZ, 0x3c, !PT ;  /* 0x0000000704067212 */ /* 0x000fe400078e3cff */
[----:B------:R-:W-:Y:S01]  /*1e50*/  ISETP.NE.U32.AND P0, PT, R5, RZ, PT ;  /* 0x000000ff0500720c */ /* 0x000fe20003f05070 */
[----:B------:R-:W-:Y:S01]  /*1e60*/  IMAD.X R2, RZ, RZ, ~R21, P2 ;  /* 0x000000ffff027224 */ /* 0x000fe200010e0e15 */
[----:B------:R-:W-:-:S02]  /*1e70*/  ISETP.GE.AND P1, PT, R6, RZ, PT ;  /* 0x000000ff0600720c */ /* 0x000fc40003f26270 */
[----:B------:R-:W-:Y:S02]  /*1e80*/  ISETP.NE.AND.EX P0, PT, R4, RZ, PT, P0 ;  /* 0x000000ff0400720c */ /* 0x000fe40003f05300 */
[----:B------:R-:W-:Y:S01]  /*1e90*/  SEL R20, R3, R20, !P1 ;  /* 0x0000001403147207 */ /* 0x000fe20004800000 */
[----:B------:R-:W-:Y:S01]  /*1ea0*/  IMAD.MOV.U32 R3, RZ, RZ, 0x0 ;  /* 0x00000000ff037424 */ /* 0x000fe200078e00ff */
[----:B------:R-:W-:Y:S01]  /*1eb0*/  SEL R21, R2, R21, !P1 ;  /* 0x0000001502157207 */ /* 0x000fe20004800000 */
[----:B------:R-:W-:Y:S01]  /*1ec0*/  IMAD.MOV.U32 R2, RZ, RZ, R0 ;  /* 0x000000ffff027224 */ /* 0x000fe200078e0000 */
[----:B------:R-:W-:Y:S02]  /*1ed0*/  SEL R20, R20, 0xffffffff, P0 ;  /* 0xffffffff14147807 */ /* 0x000fe40000000000 */
[----:B------:R-:W-:Y:S01]  /*1ee0*/  SEL R21, R21, 0xffffffff, P0 ;  /* 0xffffffff15157807 */ /* 0x000fe20000000000 */
[----:B------:R-:W-:Y:S06]  /*1ef0*/  RET.REL.NODEC R2 `(_ZN2at6native13im2col_kernelIN3c107complexIfEEEEvlPKT_llllllllllllPS5_) ;  /* 0xffffffe002407950 */ /* 0x000fec0003c3ffff */
.L_x_51:
        /* <DEDUP_REMOVED lines=16> */
.L_x_94:


//--------------------- .text._ZN2at6native13im2col_kernelIN3c107complexIdEEEEvlPKT_llllllllllllPS5_ --------------------------
	.section	.text._ZN2at6native13im2col_kernelIN3c107complexIdEEEEvlPKT_llllllllllllPS5_,"ax",@progbits
	.align	128
        .global         _ZN2at6native13im2col_kernelIN3c107complexIdEEEEvlPKT_llllllllllllPS5_
        .type           _ZN2at6native13im2col_kernelIN3c107complexIdEEEEvlPKT_llllllllllllPS5_,@function
        .size           _ZN2at6native13im2col_kernelIN3c107complexIdEEEEvlPKT_llllllllllllPS5_,(.L_x_95 - _ZN2at6native13im2col_kernelIN3c107complexIdEEEEvlPKT_llllllllllllPS5_)
        .other          _ZN2at6native13im2col_kernelIN3c107complexIdEEEEvlPKT_llllllllllllPS5_,@"STO_CUDA_ENTRY STV_DEFAULT"
_ZN2at6native13im2col_kernelIN3c107complexIdEEEEvlPKT_llllllllllllPS5_:
.text._ZN2at6native13im2col_kernelIN3c107complexIdEEEEvlPKT_llllllllllllPS5_:
        /* <DEDUP_REMOVED lines=15> */
.L_x_63:
        /* <DEDUP_REMOVED lines=11> */
[----:B------:R-:W-:Y:S05]  /*01a0*/  CALL.REL.NOINC `($__internal_4_$__cuda_sm20_div_s64) ;  /* 0x0000001800207944 */ /* 0x000fea0003c00000 */
[----:B------:R-:W-:Y:S01]  /*01b0*/  IADD3 R3, P0, RZ, -R28, RZ ;  /* 0x8000001cff037210 */ /* 0x000fe20007f1e0ff */
[----:B------:R-:W-:Y:S01]  /*01c0*/  ULDC.64 UR4, c[0x0][0x278] ;  /* 0x00009e0000047ab9 */ /* 0x000fe20000000a00 */
[----:B------:R-:W-:Y:S02]  /*01d0*/  IMAD.MOV.U32 R46, RZ, RZ, R28 ;  /* 0x000000ffff2e7224 */ /* 0x000fe400078e001c */
[--C-:B------:R-:W-:Y:S02]  /*01e0*/  IMAD.MOV.U32 R47, RZ, RZ, R29.reuse ;  /* 0x000000ffff2f7224 */ /* 0x100fe400078e001d */
[----:B------:R-:W-:Y:S02]  /*01f0*/  IMAD.X R0, RZ, RZ, ~R29, P0 ;  /* 0x000000ffff007224 */ /* 0x000fe400000e0e1d */
[----:B------:R-:W-:-:S04]  /*0200*/  IMAD.WIDE.U32 R48, R3, UR4, R50 ;  /* 0x0000000403307c25 */ /* 0x000fc8000f8e0032 */
[----:B------:R-:W-:-:S04]  /*0210*/  IMAD R0, R0, UR4, RZ ;  /* 0x0000000400007c24 */ /* 0x000fc8000f8e02ff */
[----:B------:R-:W-:-:S05]  /*0220*/  IMAD R3, R3, UR5, R0 ;  /* 0x0000000503037c24 */ /* 0x000fca000f8e0200 */
[----:B------:R-:W-:Y:S01]  /*0230*/  IADD3 R49, R49, R3, RZ ;  /* 0x0000000331317210 */ /* 0x000fe20007ffe0ff */
[----:B------:R-:W-:Y:S06]  /*0240*/  BRA `(.L_x_54) ;  /* 0x00000000005c7947 */ /* 0x000fec0003800000 */
.L_x_53:
[----:B------:R-:W-:Y:S01]  /*0250*/  ULDC UR4, c[0x0][0x278] ;  /* 0x00009e0000047ab9 */ /* 0x000fe20000000800 */
[----:B------:R-:W-:Y:S01]  /*0260*/  IMAD.MOV.U32 R49, RZ, RZ, RZ ;  /* 0x000000ffff317224 */ /* 0x000fe200078e00ff */
[----:B------:R-:W0:Y:S01]  /*0270*/  I2F.U32.RP R0, UR4 ;  /* 0x0000000400007d06 */ /* 0x000e220008209000 */
[----:B------:R-:W-:Y:S01]  /*0280*/  ISETP.NE.U32.AND P2, PT, RZ, UR4, PT ;  /* 0x00000004ff007c0c */ /* 0x000fe2000bf45070 */
[----:B------:R-:W-:-:S06]  /*0290*/  IMAD.MOV.U32 R47, RZ, RZ, RZ ;  /* 0x000000ffff2f7224 */ /* 0x000fcc00078e00ff */
[----:B0-----:R-:W0:Y:S02]  /*02a0*/  MUFU.RCP R0, R0 ;  /* 0x0000000000007308 */ /* 0x001e240000001000 */
[----:B0-----:R-:W-:-:S06]  /*02b0*/  VIADD R2, R0, 0xffffffe ;  /* 0x0ffffffe00027836 */ /* 0x001fcc0000000000 */
[----:B------:R0:W1:Y:S02]  /*02c0*/  F2I.FTZ.U32.TRUNC.NTZ R3, R2 ;  /* 0x0000000200037305 */ /* 0x000064000021f000 */
[----:B0-----:R-:W-:Y:S02]  /*02d0*/  IMAD.MOV.U32 R2, RZ, RZ, RZ ;  /* 0x000000ffff027224 */ /* 0x001fe400078e00ff */
[----:B-1----:R-:W-:-:S04]  /*02e0*/  IMAD.MOV R5, RZ, RZ, -R3 ;  /* 0x000000ffff057224 */ /* 0x002fc800078e0a03 */
[----:B------:R-:W-:-:S04]  /*02f0*/  IMAD R5, R5, UR4, RZ ;  /* 0x0000000405057c24 */ /* 0x000fc8000f8e02ff */
[----:B------:R-:W-:-:S06]  /*0300*/  IMAD.HI.U32 R3, R3, R5, R2 ;  /* 0x0000000503037227 */ /* 0x000fcc00078e0002 */
[----:B------:R-:W-:-:S04]  /*0310*/  IMAD.HI.U32 R46, R3, R50, RZ ;  /* 0x00000032032e7227 */ /* 0x000fc800078e00ff */
[----:B------:R-:W-:-:S04]  /*0320*/  IMAD.MOV R3, RZ, RZ, -R46 ;  /* 0x000000ffff037224 */ /* 0x000fc800078e0a2e */
[----:B------:R-:W-:-:S05]  /*0330*/  IMAD R3, R3, UR4, R50 ;  /* 0x0000000403037c24 */ /* 0x000fca000f8e0232 */
[----:B------:R-:W-:-:S13]  /*0340*/  ISETP.GE.U32.AND P0, PT, R3, UR4, PT ;  /* 0x0000000403007c0c */ /* 0x000fda000bf06070 */
[----:B------:R-:W-:Y:S01]  /*0350*/  @P0 IADD3 R3, R3, -UR4, RZ ;  /* 0x8000000403030c10 */ /* 0x000fe2000fffe0ff */
[----:B------:R-:W-:-:S03]  /*0360*/  @P0 VIADD R46, R46, 0x1 ;  /* 0x000000012e2e0836 */ /* 0x000fc60000000000 */
[----:B------:R-:W-:-:S13]  /*0370*/  ISETP.GE.U32.AND P1, PT, R3, UR4, PT ;  /* 0x0000000403007c0c */ /* 0x000fda000bf26070 */
[----:B------:R-:W-:Y:S01]  /*0380*/  @P1 VIADD R46, R46, 0x1 ;  /* 0x000000012e2e1836 */ /* 0x000fe20000000000 */
[----:B------:R-:W-:-:S05]  /*0390*/  @!P2 LOP3.LUT R46, RZ, UR4, RZ, 0x33, !PT ;  /* 0x00000004ff2eac12 */ /* 0x000fca000f8e33ff */
[----:B------:R-:W-:-:S04]  /*03a0*/  IMAD.MOV R3, RZ, RZ, -R46 ;  /* 0x000000ffff037224 */ /* 0x000fc800078e0a2e */
[----:B------:R-:W-:-:S07]  /*03b0*/  IMAD R48, R3, UR4, R50 ;  /* 0x0000000403307c24 */ /* 0x000fce000f8e0232 */
.L_x_54:
[----:B------:R-:W-:Y:S05]  /*03c0*/  BSYNC B0 ;  /* 0x0000000000007941 */ /* 0x000fea0003800000 */
.L_x_52:
        /* <DEDUP_REMOVED lines=12> */
[----:B------:R-:W-:Y:S05]  /*0490*/  CALL.REL.NOINC `($__internal_4_$__cuda_sm20_div_s64) ;  /* 0x0000001400647944 */ /* 0x000fea0003c00000 */
[----:B------:R-:W-:Y:S01]  /*04a0*/  IADD3 R3, P0, RZ, -R28, RZ ;  /* 0x8000001cff037210 */ /* 0x000fe20007f1e0ff */
[----:B------:R-:W-:Y:S02]  /*04b0*/  ULDC.64 UR4, c[0x0][0x270] ;  /* 0x00009c0000047ab9 */ /* 0x000fe40000000a00 */
[----:B------:R-:W-:Y:S02]  /*04c0*/  IMAD.U32 R9, RZ, RZ, UR4 ;  /* 0x00000004ff097e24 */ /* 0x000fe4000f8e00ff */
[----:B------:R-:W-:Y:S02]  /*04d0*/  IMAD.X R0, RZ, RZ, ~R29, P0 ;  /* 0x000000ffff007224 */ /* 0x000fe400000e0e1d */
[----:B------:R-:W-:Y:S02]  /*04e0*/  IMAD.U32 R7, RZ, RZ, UR5 ;  /* 0x00000005ff077e24 */ /* 0x000fe4000f8e00ff */
[-C--:B------:R-:W-:Y:S02]  /*04f0*/  IMAD R0, R0, R9.reuse, RZ ;  /* 0x0000000900007224 */ /* 0x080fe400078e02ff */
[----:B------:R-:W-:-:S04]  /*0500*/  IMAD.WIDE.U32 R46, R3, R9, R46 ;  /* 0x00000009032e7225 */ /* 0x000fc800078e002e */
[----:B------:R-:W-:-:S05]  /*0510*/  IMAD R3, R3, R7, R0 ;  /* 0x0000000703037224 */ /* 0x000fca00078e0200 */
[----:B------:R-:W-:Y:S01]  /*0520*/  IADD3 R47, R47, R3, RZ ;  /* 0x000000032f2f7210 */ /* 0x000fe20007ffe0ff */
[----:B------:R-:W-:Y:S06]  /*0530*/  BRA `(.L_x_57) ;  /* 0x0000000000607947 */ /* 0x000fec0003800000 */
.L_x_56:
        /* <DEDUP_REMOVED lines=17> */
[----:B------:R-:W-:Y:S01]  /*0650*/  @P0 IMAD.IADD R3, R3, 0x1, -R9 ;  /* 0x0000000103030824 */ /* 0x000fe200078e0a09 */
[----:B------:R-:W-:-:S04]  /*0660*/  @P0 IADD3 R28, R28, 0x1, RZ ;  /* 0x000000011c1c0810 */ /* 0x000fc80007ffe0ff */
[----:B------:R-:W-:-:S13]  /*0670*/  ISETP.GE.U32.AND P1, PT, R3, R9, PT ;  /* 0x000000090300720c */ /* 0x000fda0003f26070 */
[----:B------:R-:W-:Y:S01]  /*0680*/  @P1 VIADD R28, R28, 0x1 ;  /* 0x000000011c1c1836 */ /* 0x000fe20000000000 */
[----:B------:R-:W-:-:S05]  /*0690*/  @!P2 LOP3.LUT R28, RZ, R9, RZ, 0x33, !PT ;  /* 0x00000009ff1ca212 */ /* 0x000fca00078e33ff */
[----:B------:R-:W-:-:S04]  /*06a0*/  IMAD.MOV R0, RZ, RZ, -R28 ;  /* 0x000000ffff007224 */ /* 0x000fc800078e0a1c */
[----:B------:R-:W-:-:S07]  /*06b0*/  IMAD R46, R9, R0, R46 ;  /* 0x00000000092e7224 */ /* 0x000fce00078e022e */
.L_x_57:
[----:B------:R-:W-:Y:S05]  /*06c0*/  BSYNC B0 ;  /* 0x0000000000007941 */ /* 0x000fea0003800000 */
.L_x_55:
        /* <DEDUP_REMOVED lines=22> */
[----:B------:R-:W-:-:S04]  /*0830*/  IMAD.WIDE.U32 R4, R2, R9, RZ ;  /* 0x0000000902047225 */ /* 0x000fc800078e00ff */
[----:B------:R-:W-:Y:S02]  /*0840*/  IMAD R3, R0, R9, RZ ;  /* 0x0000000900037224 */ /* 0x000fe400078e02ff */
[----:B------:R-:W-:Y:S01]  /*0850*/  IMAD.WIDE.U32 R24, R48, R24, UR6 ;  /* 0x0000000630187e25 */ /* 0x000fe2000f8e0018 */
[----:B------:R-:W-:Y:S01]  /*0860*/  UMOV UR6, URZ ;  /* 0x0000003f00067c82 */ /* 0x000fe20008000000 */
[----:B------:R-:W-:Y:S02]  /*0870*/  UMOV UR7, URZ ;  /* 0x0000003f00077c82 */ /* 0x000fe40008000000 */
[----:B------:R-:W-:Y:S02]  /*0880*/  IMAD R3, R2, R7, R3 ;  /* 0x0000000702037224 */ /* 0x000fe400078e0203 */
[----:B------:R-:W-:Y:S02]  /*0890*/  IMAD.IADD R39, R27, 0x1, R15 ;  /* 0x000000011b277824 */ /* 0x000fe400078e020f */
[----:B------:R-:W-:Y:S01]  /*08a0*/  IMAD.IADD R15, R15, 0x1, R25 ;  /* 0x000000010f0f7824 */ /* 0x000fe200078e0219 */
[----:B------:R-:W-:-:S05]  /*08b0*/  IADD3 R3, R5, R3, RZ ;  /* 0x0000000305037210 */ /* 0x000fca0007ffe0ff */
        /* <DEDUP_REMOVED lines=10> */
.L_x_62:
[----:B012---:R-:W0:Y:S01]  /*0960*/  LDC.64 R6, c[0x0][0x250] ;  /* 0x00009400ff067b82 */ /* 0x007e220000000a00 */
[----:B------:R-:W-:Y:S01]  /*0970*/  ULDC.64 UR4, c[0x0][0x240] ;  /* 0x0000900000047ab9 */ /* 0x000fe20000000a00 */
[----:B------:R-:W-:Y:S01]  /*0980*/  ULDC.64 UR16, c[0x0][0x220] ;  /* 0x0000880000107ab9 */ /* 0x000fe20000000a00 */
[----:B------:R-:W-:Y:S01]  /*0990*/  UIADD3 UR4, UP0, URZ, -UR4, URZ ;  /* 0x800000043f047290 */ /* 0x000fe2000ff1e03f */
[----:B------:R-:W-:Y:S01]  /*09a0*/  IMAD.MOV.U32 R38, RZ, RZ, R26 ;  /* 0x000000ffff267224 */ /* 0x000fe200078e001a */
[----:B------:R-:W-:Y:S02]  /*09b0*/  ULDC.64 UR10, c[0x0][0x228] ;  /* 0x00008a00000a7ab9 */ /* 0x000fe40000000a00 */
[----:B------:R-:W-:Y:S01]  /*09c0*/  UIADD3.X UR5, URZ, ~UR5, URZ, UP0, !UPT ;  /* 0x800000053f057290 */ /* 0x000fe200087fe43f */
[----:B------:R-:W1:Y:S08]  /*09d0*/  LDC.64 R32, c[0x0][0x260] ;  /* 0x00009800ff207b82 */ /* 0x000e700000000a00 */
[----:B------:R-:W2:Y:S01]  /*09e0*/  LDC.64 R2, c[0x0][0x238] ;  /* 0x00008e00ff027b82 */ /* 0x000ea20000000a00 */
        /* <DEDUP_REMOVED lines=13> */
[----:B------:R-:W-:Y:S01]  /*0ac0*/  IADD3 R33, R31, R33, RZ ;  /* 0x000000211f217210 */ /* 0x000fe20007ffe0ff */
[----:B------:R-:W-:Y:S01]  /*0ad0*/  IMAD.MOV.U32 R32, RZ, RZ, R30 ;  /* 0x000000ffff207224 */ /* 0x000fe200078e001e */
[----:B------:R-:W-:Y:S01]  /*0ae0*/  ISETP.GE.U32.AND P1, PT, R0, 0x3, PT ;  /* 0x000000030000780c */ /* 0x000fe20003f26070 */
[C---:B------:R-:W-:Y:S01]  /*0af0*/  IMAD R7, R28.reuse, UR17, R5 ;  /* 0x000000111c077c24 */ /* 0x040fe2000f8e0205 */
[----:B------:R-:W-:Y:S01]  /*0b00*/  IADD3.X R6, R3, -0x1, RZ, P2, !PT ;  /* 0xffffffff03067810 */ /* 0x000fe200017fe4ff */
[----:B------:R-:W-:Y:S01]  /*0b10*/  IMAD.WIDE.U32 R4, R28, UR16, R32 ;  /* 0x000000101c047c25 */ /* 0x000fe2000f8e0020 */
[----:B------:R-:W-:Y:S01]  /*0b20*/  UIADD3.X UR7, URZ, UR7, URZ, UP0, !UPT ;  /* 0x000000073f077290 */ /* 0x000fe200087fe43f */
[----:B0-----:R-:W-:-:S02]  /*0b30*/  ISETP.LE.U32.AND P0, PT, R8, UR6, PT ;  /* 0x0000000608007c0c */ /* 0x001fc4000bf03070 */
[----:B------:R-:W-:Y:S01]  /*0b40*/  ISETP.GE.U32.AND.EX P1, PT, R6, RZ, PT, P1 ;  /* 0x000000ff0600720c */ /* 0x000fe20003f26110 */
[----:B------:R-:W-:Y:S02]  /*0b50*/  IMAD.IADD R7, R5, 0x1, R7 ;  /* 0x0000000105077824 */ /* 0x000fe400078e0207 */
[----:B------:R-:W-:Y:S02]  /*0b60*/  IMAD.U32 R0, RZ, RZ, UR7 ;  /* 0x00000007ff007e24 */ /* 0x000fe4000f8e00ff */
[----:B------:R-:W-:Y:S02]  /*0b70*/  IMAD R13, R7, UR10, RZ ;  /* 0x0000000a070d7c24 */ /* 0x000fe4000f8e02ff */
[----:B------:R-:W-:Y:S01]  /*0b80*/  IMAD.WIDE.U32 R34, R4, UR10, R38 ;  /* 0x0000000a04227c25 */ /* 0x000fe2000f8e0026 */
[----:B------:R-:W-:-:S03]  /*0b90*/  ISETP.GE.AND.EX P0, PT, R0, R9, PT, P0 ;  /* 0x000000090000720c */ /* 0x000fc60003f06300 */
[----:B------:R-:W-:Y:S02]  /*0ba0*/  IMAD R13, R4, UR11, R13 ;  /* 0x0000000b040d7c24 */ /* 0x000fe4000f8e020d */
[----:B------:R-:W-:Y:S08]  /*0bb0*/  @!P1 BRA `(.L_x_59) ;  /* 0x0000000800109947 */ /* 0x000ff00003800000 */
        /* <DEDUP_REMOVED lines=17> */
[----:B------:R-:W-:Y:S02]  /*0cd0*/  IADD3.X R11, ~R11, R37, RZ, P2, !PT ;  /* 0x000000250b0b7210 */ /* 0x000fe400017fe5ff */
[----:B------:R-:W-:Y:S01]  /*0ce0*/  SHF.L.U64.HI R0, R36, 0x2, R37 ;  /* 0x0000000224007819 */ /* 0x000fe20000010225 */
[----:B------:R-:W-:Y:S01]  /*0cf0*/  IMAD.WIDE.U32 R8, R48, UR4, R8 ;  /* 0x0000000430087c25 */ /* 0x000fe2000f8e0008 */
[----:B------:R-:W-:-:S03]  /*0d00*/  SHF.L.U32 R37, R36, 0x6, RZ ;  /* 0x0000000624257819 */ /* 0x000fc600000006ff */
[----:B------:R-:W-:-:S04]  /*0d10*/  IMAD.WIDE.U32 R10, R48, UR4, R10 ;  /* 0x00000004300a7c25 */ /* 0x000fc8000f8e000a */
[C---:B------:R-:W-:Y:S02]  /*0d20*/  IMAD.IADD R11, R5.reuse, 0x1, R11 ;  /* 0x00000001050b7824 */ /* 0x040fe400078e020b */
[----:B------:R-:W-:Y:S02]  /*0d30*/  IMAD.IADD R17, R5, 0x1, R9 ;  /* 0x0000000105117824 */ /* 0x000fe400078e0209 */
[----:B------:R-:W-:Y:S02]  /*0d40*/  IMAD.MOV.U32 R16, RZ, RZ, R8 ;  /* 0x000000ffff107224 */ /* 0x000fe400078e0008 */
        /* <DEDUP_REMOVED lines=21> */
[----:B------:R-:W-:Y:S01]  /*0ea0*/  ISETP.GE.AND.EX P1, PT, R33, UR17, PT, P1 ;  /* 0x0000001121007c0c */ /* 0x000fe2000bf26310 */
[----:B------:R-:W-:Y:S01]  /*0eb0*/  IMAD.MOV.U32 R3, RZ, RZ, R39 ;  /* 0x000000ffff037224 */ /* 0x000fe200078e0027 */
[----:B------:R-:W-:Y:S01]  /*0ec0*/  LEA.HI.X R5, R34, UR19, R5, 0x4, P3 ;  /* 0x0000001322057c11 */ /* 0x000fe200098f2405 */
[----:B------:R-:W-:Y:S01]  /*0ed0*/  USHF.L.U32 UR12, UR8, 0x4, URZ ;  /* 0x00000004080c7899 */ /* 0x000fe2000800063f */
[----:B------:R-:W-:Y:S01]  /*0ee0*/  UMOV UR4, URZ ;  /* 0x0000003f00047c82 */ /* 0x000fe20008000000 */
[----:B------:R-:W-:Y:S01]  /*0ef0*/  USHF.L.U64.HI UR8, UR8, 0x4, UR9 ;  /* 0x0000000408087899 */ /* 0x000fe20008010209 */
[----:B------:R-:W-:Y:S01]  /*0f00*/  ULDC.64 UR16, c[0x0][0x278] ;  /* 0x00009e0000107ab9 */ /* 0x000fe20000000a00 */
[----:B------:R-:W-:-:S10]  /*0f10*/  ULDC.64 UR10, c[0x0][0x228] ;  /* 0x00008a00000a7ab9 */ /* 0x000fd40000000a00 */
.L_x_60:
[C---:B------:R-:W-:Y:S02]  /*0f20*/  LOP3.LUT R16, R3.reuse, R33, RZ, 0xfc, !PT ;  /* 0x0000002103107212 */ /* 0x040fe400078efcff */
[----:B------:R-:W-:Y:S02]  /*0f30*/  CS2R R18, SRZ ;  /* 0x0000000000127805 */ /* 0x000fe4000001ff00 */
[----:B------:R-:W-:Y:S01]  /*0f40*/  ISETP.GE.U32.AND P3, PT, R2, UR10, PT ;  /* 0x0000000a02007c0c */ /* 0x000fe2000bf66070 */
[----:B0-----:R-:W0:Y:S01]  /*0f50*/  LDC.64 R40, c[0x0][0x268] ;  /* 0x00009a00ff287b82 */ /* 0x001e220000000a00 */
[----:B------:R-:W-:Y:S02]  /*0f60*/  ISETP.LT.OR P2, PT, R16, RZ, P1 ;  /* 0x000000ff1000720c */ /* 0x000fe40000f41670 */
[----:B------:R-:W-:Y:S02]  /*0f70*/  CS2R R16, SRZ ;  /* 0x0000000000107805 */ /* 0x000fe4000001ff00 */
[----:B------:R-:W-:-:S13]  /*0f80*/  ISETP.GE.OR.EX P2, PT, R3, UR11, P2, P3 ;  /* 0x0000000b03007c0c */ /* 0x000fda0009746730 */
[----:B------:R-:W-:Y:S02]  /*0f90*/  @!P2 IMAD.MOV.U32 R22, RZ, RZ, R6 ;  /* 0x000000ffff16a224 */ /* 0x000fe400078e0006 */
[----:B------:R-:W-:-:S05]  /*0fa0*/  @!P2 IMAD.MOV.U32 R23, RZ, RZ, R5 ;  /* 0x000000ffff17a224 */ /* 0x000fca00078e0005 */
[----:B------:R1:W2:Y:S01]  /*0fb0*/  @!P2 LDG.E.128 R16, desc[UR14][R22.64] ;  /* 0x0000000e1610a981 */ /* 0x0002a2000c1e1d00 */
[----:B0-----:R-:W-:-:S04]  /*0fc0*/  IADD3 R21, P2, R2, R40, RZ ;  /* 0x0000002802157210 */ /* 0x001fc80007f5e0ff */
[----:B------:R-:W-:Y:S01]  /*0fd0*/  ISETP.GE.U32.AND P3, PT, R21, UR10, PT ;  /* 0x0000000a15007c0c */ /* 0x000fe2000bf66070 */
[----:B------:R-:W-:Y:S01]  /*0fe0*/  IMAD.X R43, R3, 0x1, R41, P2 ;  /* 0x00000001032b7824 */ /* 0x000fe200010e0629 */
[----:B-1----:R-:W-:-:S04]  /*0ff0*/  CS2R R22, SRZ ;  /* 0x0000000000167805 */ /* 0x002fc8000001ff00 */
[----:B------:R-:W-:-:S04]  /*1000*/  LOP3.LUT R20, R43, R33, RZ, 0xfc, !PT ;  /* 0x000000212b147212 */ /* 0x000fc800078efcff */
[----:B------:R-:W-:Y:S02]  /*1010*/  ISETP.LT.OR P2, PT, R20, RZ, P1 ;  /* 0x000000ff1400720c */ /* 0x000fe40000f41670 */
[----:B------:R-:W-:Y:S02]  /*1020*/  CS2R R20, SRZ ;  /* 0x0000000000147805 */ /* 0x000fe4000001ff00 */
[----:B------:R-:W-:Y:S02]  /*1030*/  ISETP.GE.OR.EX P2, PT, R43, UR11, P2, P3 ;  /* 0x0000000b2b007c0c */ /* 0x000fe40009746730 */
[----:B------:R-:W0:Y:S01]  /*1040*/  LDC.64 R42, c[0x0][0x270] ;  /* 0x00009c00ff2a7b82 */ /* 0x000e220000000a00 */
[----:B--2---:R1:W-:Y:S10]  /*1050*/  STG.E.128 desc[UR14][R44.64], R16 ;  /* 0x000000102c007986 */ /* 0x0043f4000c101d0e */
[----:B-1----:R-:W-:-:S02]  /*1060*/  @!P2 IMAD.MOV.U32 R16, RZ, RZ, R12 ;  /* 0x000000ffff10a224 */ /* 0x002fc400078e000c */
[----:B------:R-:W-:-:S05]  /*1070*/  @!P2 IMAD.MOV.U32 R17, RZ, RZ, R9 ;  /* 0x000000ffff11a224 */ /* 0x000fca00078e0009 */
[----:B------:R1:W2:Y:S01]  /*1080*/  @!P2 LDG.E.128 R20, desc[UR14][R16.64] ;  /* 0x0000000e1014a981 */ /* 0x0002a2000c1e1d00 */
[----:B0-----:R-:W-:-:S04]  /*1090*/  IMAD R52, R42, UR17, RZ ;  /* 0x000000112a347c24 */ /* 0x001fc8000f8e02ff */
[----:B------:R-:W-:Y:S02]  /*10a0*/  IMAD R53, R43, UR16, R52 ;  /* 0x000000102b357c24 */ /* 0x000fe4000f8e0234 */
[----:B------:R-:W-:-:S03]  /*10b0*/  IMAD.WIDE.U32 R42, R42, UR16, RZ ;  /* 0x000000102a2a7c25 */ /* 0x000fc6000f8e00ff */
[----:B------:R-:W-:Y:S02]  /*10c0*/  LEA R44, P2, R42, R44, 0x4 ;  /* 0x0000002c2a2c7211 */ /* 0x000fe400078420ff */
[----:B------:R-:W-:-:S04]  /*10d0*/  IADD3 R43, R43, R53, RZ ;  /* 0x000000352b2b7210 */ /* 0x000fc80007ffe0ff */
[----:B------:R-:W-:Y:S02]  /*10e0*/  LEA.HI.X R45, R42, R45, R43, 0x4, P2 ;  /* 0x0000002d2a2d7211 */ /* 0x000fe400010f242b */
[----:B------:R-:W-:-:S04]  /*10f0*/  LEA R18, P2, R40, R2, 0x1 ;  /* 0x0000000228127211 */ /* 0x000fc800078408ff */
[----:B------:R-:W-:Y:S02]  /*1100*/  LEA.HI.X R19, R40, R3, R41, 0x1, P2 ;  /* 0x0000000328137211 */ /* 0x000fe400010f0c29 */
[----:B------:R-:W-:Y:S02]  /*1110*/  ISETP.GE.U32.AND P3, PT, R18, UR10, PT ;  /* 0x0000000a12007c0c */ /* 0x000fe4000bf66070 */
[----:B-1----:R-:W-:-:S04]  /*1120*/  LOP3.LUT R16, R19, R33, RZ, 0xfc, !PT ;  /* 0x0000002113107212 */ /* 0x002fc800078efcff */
[----:B------:R-:W-:Y:S02]  /*1130*/  ISETP.LT.OR P2, PT, R16, RZ, P1 ;  /* 0x000000ff1000720c */ /* 0x000fe40000f41670 */
[----:B------:R-:W-:Y:S02]  /*1140*/  CS2R R16, SRZ ;  /* 0x0000000000107805 */ /* 0x000fe4000001ff00 */
[----:B------:R-:W-:Y:S02]  /*1150*/  ISETP.GE.OR.EX P2, PT, R19, UR11, P2, P3 ;  /* 0x0000000b13007c0c */ /* 0x000fe40009746730 */
[----:B------:R-:W-:Y:S01]  /*1160*/  CS2R R18, SRZ ;  /* 0x0000000000127805 */ /* 0x000fe2000001ff00 */
[----:B--2---:R0:W-:Y:S10]  /*1170*/  STG.E.128 desc[UR14][R44.64], R20 ;  /* 0x000000142c007986 */ /* 0x0041f4000c101d0e */
[----:B0-----:R-:W-:-:S02]  /*1180*/  @!P2 IMAD.MOV.U32 R22, RZ, RZ, R8 ;  /* 0x000000ffff16a224 */ /* 0x001fc400078e0008 */
[----:B------:R-:W-:-:S05]  /*1190*/  @!P2 IMAD.MOV.U32 R23, RZ, RZ, R7 ;  /* 0x000000ffff17a224 */ /* 0x000fca00078e0007 */
[----:B------:R0:W2:Y:S01]  /*11a0*/  @!P2 LDG.E.128 R16, desc[UR14][R22.64] ;  /* 0x0000000e1610a981 */ /* 0x0000a2000c1e1d00 */
[----:B------:R-:W-:Y:S01]  /*11b0*/  IMAD.WIDE.U32 R20, R40, 0x3, R2 ;  /* 0x0000000328147825 */ /* 0x000fe200078e0002 */
[----:B------:R-:W-:-:S03]  /*11c0*/  LEA R40, P4, R42, R44, 0x4 ;  /* 0x0000002c2a287211 */ /* 0x000fc600078820ff */
[----:B------:R-:W-:Y:S01]  /*11d0*/  IMAD R41, R41, 0x3, RZ ;  /* 0x0000000329297824 */ /* 0x000fe200078e02ff */
[----:B------:R-:W-:-:S03]  /*11e0*/  ISETP.GE.U32.AND P3, PT, R20, UR10, PT ;  /* 0x0000000a14007c0c */ /* 0x000fc6000bf66070 */
[----:B------:R-:W-:Y:S01]  /*11f0*/  IMAD.IADD R21, R41, 0x1, R21 ;  /* 0x0000000129157824 */ /* 0x000fe200078e0215 */
[----:B------:R-:W-:Y:S02]  /*1200*/  LEA.HI.X R41, R42, R45, R43, 0x4, P4 ;  /* 0x0000002d2a297211 */ /* 0x000fe400020f242b */
[----:B0-----:R-:W-:Y:S02]  /*1210*/  CS2R R22, SRZ ;  /* 0x0000000000167805 */ /* 0x001fe4000001ff00 */
[----:B------:R-:W-:-:S04]  /*1220*/  LOP3.LUT R20, R21, R33, RZ, 0xfc, !PT ;  /* 0x0000002115147212 */ /* 0x000fc800078efcff */
[----:B------:R-:W-:-:S04]  /*1230*/  ISETP.LT.OR P2, PT, R20, RZ, P1 ;  /* 0x000000ff1400720c */ /* 0x000fc80000f41670 */
[----:B------:R-:W-:Y:S02]  /*1240*/  ISETP.GE.OR.EX P2, PT, R21, UR11, P2, P3 ;  /* 0x0000000b15007c0c */ /* 0x000fe40009746730 */
[----:B------:R-:W-:Y:S01]  /*1250*/  CS2R R20, SRZ ;  /* 0x0000000000147805 */ /* 0x000fe2000001ff00 */
[----:B--2---:R0:W-:Y:S10]  /*1260*/  STG.E.128 desc[UR14][R40.64], R16 ;  /* 0x0000001028007986 */ /* 0x0041f4000c101d0e */
[----:B0-----:R-:W-:-:S02]  /*1270*/  @!P2 IMAD.MOV.U32 R16, RZ, RZ, R14 ;  /* 0x000000ffff10a224 */ /* 0x001fc400078e000e */
[----:B------:R-:W-:-:S05]  /*1280*/  @!P2 IMAD.MOV.U32 R17, RZ, RZ, R11 ;  /* 0x000000ffff11a224 */ /* 0x000fca00078e000b */
[----:B------:R-:W2:Y:S01]  /*1290*/  @!P2 LDG.E.128 R20, desc[UR14][R16.64] ;  /* 0x0000000e1014a981 */ /* 0x000ea2000c1e1d00 */
[----:B------:R-:W-:Y:S01]  /*12a0*/  UIADD3 UR4, UP0, UR4, 0x4, URZ ;  /* 0x0000000404047890 */ /* 0x000fe2000ff1e03f */
[----:B------:R-:W-:Y:S02]  /*12b0*/  IADD3 R42, P2, R40, UR12, RZ ;  /* 0x0000000c282a7c10 */ /* 0x000fe4000ff5e0ff */
[-C--:B------:R-:W-:Y:S01]  /*12c0*/  IADD3 R6, P4, R6, R37.reuse, RZ ;  /* 0x0000002506067210 */ /* 0x080fe20007f9e0ff */
[----:B------:R-:W-:Y:S01]  /*12d0*/  UIADD3.X UR5, URZ, UR5, URZ, UP0, !UPT ;  /* 0x000000053f057290 */ /* 0x000fe200087fe43f */
[----:B------:R-:W-:Y:S02]  /*12e0*/  IADD3.X R43, R41, UR8, RZ, P2, !PT ;  /* 0x00000008292b7c10 */ /* 0x000fe400097fe4ff */
[----:B------:R-:W-:Y:S01]  /*12f0*/  IADD3 R44, P3, R10, UR4, RZ ;  /* 0x000000040a2c7c10 */ /* 0x000fe2000ff7e0ff */
[----:B------:R-:W-:Y:S01]  /*1300*/  IMAD.X R5, R5, 0x1, R38, P4 ;  /* 0x0000000105057824 */ /* 0x000fe200020e0626 */
[----:B------:R-:W-:-:S02]  /*1310*/  IADD3 R14, P6, R14, R37, RZ ;  /* 0x000000250e0e7210 */ /* 0x000fc40007fde0ff */
[----:B------:R-:W-:Y:S02]  /*1320*/  ISETP.NE.U32.AND P2, PT, R44, RZ, PT ;  /* 0x000000ff2c00720c */ /* 0x000fe40003f45070 */
[----:B------:R-:W-:Y:S01]  /*1330*/  IADD3.X R44, R4, UR5, RZ, P3, !PT ;  /* 0x00000005042c7c10 */ /* 0x000fe20009ffe4ff */
[----:B------:R-:W-:Y:S01]  /*1340*/  IMAD.X R11, R11, 0x1, R38, P6 ;  /* 0x000000010b0b7824 */ /* 0x000fe200030e0626 */
[----:B------:R-:W-:Y:S02]  /*1350*/  LEA R2, P3, R36, R2, 0x2 ;  /* 0x0000000224027211 */ /* 0x000fe400078610ff */
[----:B------:R-:W-:Y:S02]  /*1360*/  ISETP.NE.AND.EX P2, PT, R44, RZ, PT, P2 ;  /* 0x000000ff2c00720c */ /* 0x000fe40003f45320 */
[----:B------:R-:W-:Y:S02]  /*1370*/  IADD3 R44, P5, R42, UR12, RZ ;  /* 0x0000000c2a2c7c10 */ /* 0x000fe4000ffbe0ff */
[----:B------:R-:W-:-:S02]  /*1380*/  IADD3.X R3, R3, R0, RZ, P3, !PT ;  /* 0x0000000003037210 */ /* 0x000fc40001ffe4ff */
[----:B------:R-:W-:Y:S02]  /*1390*/  IADD3.X R45, R43, UR8, RZ, P5, !PT ;  /* 0x000000082b2d7c10 */ /* 0x000fe4000affe4ff */
[-C--:B------:R-:W-:Y:S02]  /*13a0*/  IADD3 R12, P3, R12, R37.reuse, RZ ;  /* 0x000000250c0c7210 */ /* 0x080fe40007f7e0ff */
[----:B------:R-:W-:-:S03]  /*13b0*/  IADD3 R8, P5, R8, R37, RZ ;  /* 0x0000002508087210 */ /* 0x000fc60007fbe0ff */
[--C-:B------:R-:W-:Y:S02]  /*13c0*/  IMAD.X R9, R9, 0x1, R38.reuse, P3 ;  /* 0x0000000109097824 */ /* 0x100fe400018e0626 */
[----:B------:R-:W-:Y:S01]  /*13d0*/  IMAD.X R7, R7, 0x1, R38, P5 ;  /* 0x0000000107077824 */ /* 0x000fe200028e0626 */
[----:B--2---:R0:W-:Y:S01]  /*13e0*/  STG.E.128 desc[UR14][R42.64], R20 ;  /* 0x000000142a007986 */ /* 0x0041e2000c101d0e */
[----:B------:R-:W-:Y:S06]  /*13f0*/  @P2 BRA `(.L_x_60) ;  /* 0xfffffff800c82947 */ /* 0x000fec000383ffff */
.L_x_59:
[----:B------:R-:W1:Y:S01]  /*1400*/  LDC R8, c[0x0][0x238] ;  /* 0x00008e00ff087b82 */ /* 0x000e620000000800 */
[----:B------:R-:W-:Y:S01]  /*1410*/  IMAD.IADD R13, R35, 0x1, R13 ;  /* 0x00000001230d7824 */ /* 0x000fe200078e020d */
[----:B-1----:R-:W-:-:S13]  /*1420*/  LOP3.LUT P1, RZ, R8, 0x3, RZ, 0xc0, !PT ;  /* 0x0000000308ff7812 */ /* 0x002fda000782c0ff */
[----:B------:R-:W-:Y:S05]  /*1430*/  @!P1 BRA `(.L_x_61) ;  /* 0x0000000400509947 */ /* 0x000fea0003800000 */
[----:B------:R-:W1:Y:S01]  /*1440*/  LDC.64 R2, c[0x0][0x268] ;  /* 0x00009a00ff027b82 */ /* 0x000e620000000a00 */
[----:B------:R-:W-:Y:S01]  /*1450*/  MOV R38, R26 ;  /* 0x0000001a00267202 */ /* 0x000fe20000000f00 */
[----:B------:R-:W-:Y:S02]  /*1460*/  ULDC.64 UR8, c[0x0][0x220] ;  /* 0x0000880000087ab9 */ /* 0x000fe40000000a00 */
[----:B------:R-:W-:-:S04]  /*1470*/  ISETP.GE.U32.AND P1, PT, R30, UR8, PT ;  /* 0x000000081e007c0c */ /* 0x000fc8000bf26070 */
[----:B------:R-:W-:Y:S01]  /*1480*/  ISETP.GE.AND.EX P1, PT, R33, UR9, PT, P1 ;  /* 0x0000000921007c0c */ /* 0x000fe2000bf26310 */
[----:B0-----:R-:W0:Y:S01]  /*1490*/  LDC.64 R20, c[0x0][0x270] ;  /* 0x00009c00ff147b82 */ /* 0x001e220000000a00 */
[----:B------:R-:W-:Y:S01]  /*14a0*/  LOP3.LUT R14, R8, 0x3, RZ, 0xc0, !PT ;  /* 0x00000003080e7812 */ /* 0x000fe200078ec0ff */
[----:B------:R-:W-:Y:S01]  /*14b0*/  ULDC.64 UR8, c[0x0][0x278] ;  /* 0x00009e0000087ab9 */ /* 0x000fe20000000a00 */
[C---:B-1----:R-:W-:Y:S02]  /*14c0*/  IMAD R0, R2.reuse, UR5, RZ ;  /* 0x0000000502007c24 */ /* 0x042fe4000f8e02ff */
[----:B------:R-:W-:-:S04]  /*14d0*/  IMAD.WIDE.U32 R4, R2, UR4, R38 ;  /* 0x0000000402047c25 */ /* 0x000fc8000f8e0026 */
[----:B------:R-:W-:Y:S01]  /*14e0*/  IMAD R19, R3, UR4, R0 ;  /* 0x0000000403137c24 */ /* 0x000fe2000f8e0200 */
[----:B------:R-:W-:-:S03]  /*14f0*/  ISETP.GE.U32.AND P3, PT, R4, UR10, PT ;  /* 0x0000000a04007c0c */ /* 0x000fc6000bf66070 */
[----:B------:R-:W-:-:S05]  /*1500*/  IMAD.IADD R5, R5, 0x1, R19 ;  /* 0x0000000105057824 */ /* 0x000fca00078e0213 */
[----:B------:R-:W-:-:S04]  /*1510*/  LOP3.LUT R0, R5, R33, RZ, 0xfc, !PT ;  /* 0x0000002105007212 */ /* 0x000fc800078efcff */
[----:B------:R-:W-:-:S04]  /*1520*/  ISETP.LT.OR P2, PT, R0, RZ, P1 ;  /* 0x000000ff0000720c */ /* 0x000fc80000f41670 */
[----:B------:R-:W-:Y:S02]  /*1530*/  ISETP.GE.OR.EX P2, PT, R5, UR11, P2, P3 ;  /* 0x0000000b05007c0c */ /* 0x000fe40009746730 */
[----:B------:R-:W-:-:S11]  /*1540*/  CS2R R4, SRZ ;  /* 0x0000000000047805 */ /* 0x000fd6000001ff00 */
[----:B------:R-:W1:Y:S01]  /*1550*/  @!P2 LDC.64 R16, c[0x0][0x218] ;  /* 0x00008600ff10ab82 */ /* 0x000e620000000a00 */
[----:B------:R-:W-:-:S04]  /*1560*/  @!P2 IMAD.MOV.U32 R12, RZ, RZ, R34 ;  /* 0x000000ffff0ca224 */ /* 0x000fc800078e0022 */
[----:B------:R-:W-:-:S04]  /*1570*/  @!P2 IMAD.WIDE.U32 R6, R2, UR4, R12 ;  /* 0x000000040206ac25 */ /* 0x000fc8000f8e000c */
[----:B------:R-:W-:Y:S01]  /*1580*/  @!P2 IMAD.IADD R0, R19, 0x1, R7 ;  /* 0x000000011300a824 */ /* 0x000fe200078e0207 */
[----:B-1----:R-:W-:-:S04]  /*1590*/  @!P2 LEA R16, P3, R6, R16, 0x4 ;  /* 0x000000100610a211 */ /* 0x002fc800078620ff */
[----:B------:R-:W-:Y:S02]  /*15a0*/  @!P2 LEA.HI.X R17, R6, R17, R0, 0x4, P3 ;  /* 0x000000110611a211 */ /* 0x000fe400018f2400 */
[----:B------:R-:W-:-:S06]  /*15b0*/  CS2R R6, SRZ ;  /* 0x0000000000067805 */ /* 0x000fcc000001ff00 */
[----:B------:R-:W2:Y:S01]  /*15c0*/  @!P2 LDG.E.128 R4, desc[UR14][R16.64] ;  /* 0x0000000e1004a981 */ /* 0x000ea2000c1e1d00 */
[----:B------:R-:W-:Y:S01]  /*15d0*/  ISETP.NE.U32.AND P2, PT, R14, 0x1, PT ;  /* 0x000000010e00780c */ /* 0x000fe20003f45070 */
[C---:B0-----:R-:W-:Y:S01]  /*15e0*/  IMAD R0, R20.reuse, UR9, RZ ;  /* 0x0000000914007c24 */ /* 0x041fe2000f8e02ff */
[----:B------:R-:W-:Y:S01]  /*15f0*/  MOV R9, R45 ;  /* 0x0000002d00097202 */ /* 0x000fe20000000f00 */
[----:B------:R-:W-:Y:S01]  /*1600*/  IMAD.WIDE.U32 R10, R20, UR8, RZ ;  /* 0x00000008140a7c25 */ /* 0x000fe2000f8e00ff */
[----:B------:R-:W-:-:S03]  /*1610*/  ISETP.NE.AND.EX P2, PT, RZ, RZ, PT, P2 ;  /* 0x000000ffff00720c */ /* 0x000fc60003f45320 */
[----:B------:R-:W-:Y:S02]  /*1620*/  IMAD R21, R21, UR8, R0 ;  /* 0x0000000815157c24 */ /* 0x000fe4000f8e0200 */
[----:B------:R-:W-:Y:S02]  /*1630*/  IMAD.MOV.U32 R8, RZ, RZ, R44 ;  /* 0x000000ffff087224 */ /* 0x000fe400078e002c */
[----:B------:R-:W-:Y:S01]  /*1640*/  IMAD.IADD R21, R11, 0x1, R21 ;  /* 0x000000010b157824 */ /* 0x000fe200078e0215 */
[----:B--2---:R0:W-:Y:S02]  /*1650*/  STG.E.128 desc[UR14][R44.64], R4 ;  /* 0x000000042c007986 */ /* 0x0041e4000c101d0e */
[----:B0-----:R-:W-:-:S04]  /*1660*/  LEA R44, P3, R10, R44, 0x4 ;  /* 0x0000002c0a2c7211 */ /* 0x001fc800078620ff */
[----:B------:R-:W-:Y:S01]  /*1670*/  LEA.HI.X R45, R10, R45, R21, 0x4, P3 ;  /* 0x0000002d0a2d7211 */ /* 0x000fe200018f2415 */
[----:B------:R-:W-:Y:S08]  /*1680*/  @!P2 BRA `(.L_x_61) ;  /* 0x0000000000bca947 */ /* 0x000ff00003800000 */
        /* <DEDUP_REMOVED lines=9> */
[----:B------:R-:W-:-:S11]  /*1720*/  CS2R R4, SRZ ;  /* 0x0000000000047805 */ /* 0x000fd6000001ff00 */
[----:B------:R-:W0:Y:S01]  /*1730*/  @!P2 LDC.64 R22, c[0x0][0x218] ;  /* 0x00008600ff16ab82 */ /* 0x000e220000000a00 */
[----:B------:R-:W-:-:S05]  /*1740*/  @!P2 IADD3 R0, P3, R34, R16, RZ ;  /* 0x000000102200a210 */ /* 0x000fca0007f7e0ff */
[----:B------:R-:W-:Y:S01]  /*1750*/  @!P2 IMAD.X R6, R12, 0x1, R13, P3 ;  /* 0x000000010c06a824 */ /* 0x000fe200018e060d */
[----:B0-----:R-:W-:-:S04]  /*1760*/  @!P2 LEA R22, P3, R0, R22, 0x4 ;  /* 0x000000160016a211 */ /* 0x001fc800078620ff */
[----:B------:R-:W-:Y:S02]  /*1770*/  @!P2 LEA.HI.X R23, R0, R23, R6, 0x4, P3 ;  /* 0x000000170017a211 */ /* 0x000fe400018f2406 */
[----:B------:R-:W-:-:S06]  /*1780*/  CS2R R6, SRZ ;  /* 0x0000000000067805 */ /* 0x000fcc000001ff00 */
[----:B------:R-:W2:Y:S01]  /*1790*/  @!P2 LDG.E.128 R4, desc[UR14][R22.64] ;  /* 0x0000000e1604a981 */ /* 0x000ea2000c1e1d00 */
[CC--:B------:R-:W-:Y:S02]  /*17a0*/  LEA R30, P2, R10.reuse, R8.reuse, 0x4 ;  /* 0x000000080a1e7211 */ /* 0x0c0fe400078420ff */
[C---:B------:R-:W-:Y:S02]  /*17b0*/  LEA R18, P3, R10.reuse, R8, 0x5 ;  /* 0x000000080a127211 */ /* 0x040fe400078628ff */
[-CC-:B------:R-:W-:Y:S02]  /*17c0*/  LEA.HI.X R31, R10, R9.reuse, R21.reuse, 0x4, P2 ;  /* 0x000000090a1f7211 */ /* 0x180fe400010f2415 */
[----:B------:R-:W-:Y:S01]  /*17d0*/  ISETP.NE.U32.AND P2, PT, R14, 0x2, PT ;  /* 0x000000020e00780c */ /* 0x000fe20003f45070 */
[----:B------:R-:W-:Y:S01]  /*17e0*/  IMAD.MOV.U32 R44, RZ, RZ, R18 ;  /* 0x000000ffff2c7224 */ /* 0x000fe200078e0012 */
[----:B------:R-:W-:Y:S02]  /*17f0*/  LEA.HI.X R19, R10, R9, R21, 0x5, P3 ;  /* 0x000000090a137211 */ /* 0x000fe400018f2c15 */
[----:B------:R-:W-:-:S03]  /*1800*/  ISETP.NE.AND.EX P2, PT, RZ, RZ, PT, P2 ;  /* 0x000000ffff00720c */ /* 0x000fc60003f45320 */
[----:B------:R-:W-:Y:S01]  /*1810*/  IMAD.MOV.U32 R45, RZ, RZ, R19 ;  /* 0x000000ffff2d7224 */ /* 0x000fe200078e0013 */
[----:B--2---:R1:W-:Y:S09]  /*1820*/  STG.E.128 desc[UR14][R30.64], R4 ;  /* 0x000000041e007986 */ /* 0x0043f2000c101d0e */
[----:B------:R-:W-:Y:S05]  /*1830*/  @!P2 BRA `(.L_x_61) ;  /* 0x000000000050a947 */ /* 0x000fea0003800000 */
[----:B------:R-:W-:Y:S02]  /*1840*/  IADD3 R17, P2, R16, R2, RZ ;  /* 0x0000000210117210 */ /* 0x000fe40007f5e0ff */
[----:B-1----:R-:W-:Y:S02]  /*1850*/  CS2R R4, SRZ ;  /* 0x0000000000047805 */ /* 0x002fe4000001ff00 */
[----:B------:R-:W-:Y:S02]  /*1860*/  CS2R R6, SRZ ;  /* 0x0000000000067805 */ /* 0x000fe4000001ff00 */
[----:B------:R-:W-:Y:S02]  /*1870*/  IADD3.X R12, R12, R3, RZ, P2, !PT ;  /* 0x000000030c0c7210 */ /* 0x000fe400017fe4ff */
[----:B------:R-:W-:-:S05]  /*1880*/  IADD3 R0, P2, R17, R26, RZ ;  /* 0x0000001a11007210 */ /* 0x000fca0007f5e0ff */
[----:B------:R-:W-:Y:S01]  /*1890*/  IMAD.X R3, R12, 0x1, R39, P2 ;  /* 0x000000010c037824 */ /* 0x000fe200010e0627 */
[----:B------:R-:W-:-:S04]  /*18a0*/  ISETP.GE.U32.AND P2, PT, R0, UR10, PT ;  /* 0x0000000a00007c0c */ /* 0x000fc8000bf46070 */
        /* <DEDUP_REMOVED lines=8> */
[----:B------:R-:W2:Y:S01]  /*1930*/  @!P1 LDG.E.128 R4, desc[UR14][R2.64] ;  /* 0x0000000e02049981 */ /* 0x000ea2000c1e1d00 */
[----:B------:R-:W-:Y:S02]  /*1940*/  IMAD R21, R21, 0x30, RZ ;  /* 0x0000003015157824 */ /* 0x000fe400078e02ff */
[----:B------:R-:W-:-:S04]  /*1950*/  IMAD.WIDE.U32 R44, R10, 0x30, R8 ;  /* 0x000000300a2c7825 */ /* 0x000fc800078e0008 */
[----:B------:R-:W-:Y:S01]  /*1960*/  IMAD.IADD R45, R45, 0x1, R21 ;  /* 0x000000012d2d7824 */ /* 0x000fe200078e0215 */
[----:B--2---:R2:W-:Y:S06]  /*1970*/  STG.E.128 desc[UR14][R18.64], R4 ;  /* 0x0000000412007986 */ /* 0x0045ec000c101d0e */
.L_x_61:
[----:B------:R-:W-:Y:S05]  /*1980*/  @!P0 BRA `(.L_x_62) ;  /* 0xffffffec00f48947 */ /* 0x000fea000383ffff */
.L_x_58:
        /* <DEDUP_REMOVED lines=10> */
        .weak           $__internal_4_$__cuda_sm20_div_s64
        .type           $__internal_4_$__cuda_sm20_div_s64,@function
        .size           $__internal_4_$__cuda_sm20_div_s64,(.L_x_95 - $__internal_4_$__cuda_sm20_div_s64)
$__internal_4_$__cuda_sm20_div_s64:
        /* <DEDUP_REMOVED lines=20> */
[----:B------:R-:W-:-:S04]  /*1b70*/  IMAD.HI.U32 R10, P1, R9, R13, R10 ;  /* 0x0000000d090a7227 */ /* 0x000fc8000782000a */
[----:B------:R-:W-:Y:S01]  /*1b80*/  IMAD.X R6, R15, 0x1, R9, P0 ;  /* 0x000000010f067824 */ /* 0x000fe200000e0609 */
        /* <DEDUP_REMOVED lines=57> */
[----:B------:R-:W-:Y:S01]  /*1f20*/  SEL R29, R2, R29, !P1 ;  /* 0x0000001d021d7207 */ /* 0x000fe20004800000 */
[----:B------:R-:W-:Y:S01]  /*1f30*/  IMAD.MOV.U32 R2, RZ, RZ, R0 ;  /* 0x000000ffff027224 */ /* 0x000fe200078e0000 */
[----:B------:R-:W-:Y:S02]  /*1f40*/  SEL R28, R28, 0xffffffff, P0 ;  /* 0xffffffff1c1c7807 */ /* 0x000fe40000000000 */
[----:B------:R-:W-:Y:S01]  /*1f50*/  SEL R29, R29, 0xffffffff, P0 ;  /* 0xffffffff1d1d7807 */ /* 0x000fe20000000000 */
[----:B------:R-:W-:Y:S06]  /*1f60*/  RET.REL.NODEC R2 `(_ZN2at6native13im2col_kernelIN3c107complexIdEEEEvlPKT_llllllllllllPS5_) ;  /* 0xffffffe002247950 */ /* 0x000fec0003c3ffff */
.L_x_64:
        /* <DEDUP_REMOVED lines=9> */
.L_x_95:


//--------------------- .text._ZN2at6native13im2col_kernelIfEEvlPKT_llllllllllllPS2_ --------------------------
	.section	.text._ZN2at6native13im2col_kernelIfEEvlPKT_llllllllllllPS2_,"ax",@progbits
	.align	128
        .global         _ZN2at6native13im2col_kernelIfEEvlPKT_llllllllllllPS2_
        .type           _ZN2at6native13im2col_kernelIfEEvlPKT_llllllllllllPS2_,@function
        .size           _ZN2at6native13im2col_kernelIfEEvlPKT_llllllllllllPS2_,(.L_x_96 - _ZN2at6native13im2col_kernelIfEEvlPKT_llllllllllllPS2_)
        .other          _ZN2at6native13im2col_kernelIfEEvlPKT_llllllllllllPS2_,@"STO_CUDA_ENTRY STV_DEFAULT"
_ZN2at6native13im2col_kernelIfEEvlPKT_llllllllllllPS2_:
.text._ZN2at6native13im2col_kernelIfEEvlPKT_llllllllllllPS2_:
        /* <DEDUP_REMOVED lines=15> */
.L_x_76:
[----:B------:R-:W-:Y:S01]  /*00f0*/  ULDC UR4, c[0x0][0x27c] ;  /* 0x00009f0000047ab9 */ /* 0x000fe20000000800 */
[----:B------:R-:W-:Y:S01]  /*0100*/  BSSY B0, `(.L_x_65) ;  /* 0x000002c000007945 */ /* 0x000fe20003800000 */
[----:B------:R-:W-:-:S04]  /*0110*/  LOP3.LUT R0, R49, UR4, RZ, 0xfc, !PT ;  /* 0x0000000431007c12 */ /* 0x000fc8000f8efcff */
[----:B------:R-:W-:-:S13]  /*0120*/  ISETP.NE.U32.AND P0, PT, R0, RZ, PT ;  /* 0x000000ff0000720c */ /* 0x000fda0003f05070 */
[----:B01----:R-:W-:Y:S05]  /*0130*/  @!P0 BRA `(.L_x_66) ;  /* 0x0000000000448947 */ /* 0x003fea0003800000 */
[----:B------:R-:W-:Y:S01]  /*0140*/  ULDC.64 UR4, c[0x0][0x278] ;  /* 0x00009e0000047ab9 */ /* 0x000fe20000000a00 */
[----:B------:R-:W-:Y:S01]  /*0150*/  IMAD.MOV.U32 R12, RZ, RZ, R48 ;  /* 0x000000ffff0c7224 */ /* 0x000fe200078e0030 */
[----:B------:R-:W-:Y:S01]  /*0160*/  MOV R7, R49 ;  /* 0x0000003100077202 */ /* 0x000fe20000000f00 */
[----:B------:R-:W-:Y:S01]  /*0170*/  IMAD.U32 R5, RZ, RZ, UR4 ;  /* 0x00000004ff057e24 */ /* 0x000fe2000f8e00ff */
[----:B------:R-:W-:Y:S01]  /*0180*/  MOV R0, 0x1b0 ;  /* 0x000001b000007802 */ /* 0x000fe20000000f00 */
[----:B------:R-:W-:-:S07]  /*0190*/  IMAD.U32 R4, RZ, RZ, UR5 ;  /* 0x00000005ff047e24 */ /* 0x000fce000f8e00ff */
[----:B------:R-:W-:Y:S05]  /*01a0*/  CALL.REL.NOINC `($__internal_5_$__cuda_sm20_div_s64) ;  /* 0x0000001800087944 */ /* 0x000fea0003c00000 */
[----:B------:R-:W-:Y:S01]  /*01b0*/  IADD3 R3, P0, RZ, -R12, RZ ;  /* 0x8000000cff037210 */ /* 0x000fe20007f1e0ff */
[----:B------:R-:W-:Y:S01]  /*01c0*/  ULDC.64 UR4, c[0x0][0x278] ;  /* 0x00009e0000047ab9 */ /* 0x000fe20000000a00 */
[----:B------:R-:W-:Y:S02]  /*01d0*/  IMAD.MOV.U32 R44, RZ, RZ, R12 ;  /* 0x000000ffff2c7224 */ /* 0x000fe400078e000c */
[--C-:B------:R-:W-:Y:S02]  /*01e0*/  IMAD.MOV.U32 R45, RZ, RZ, R13.reuse ;  /* 0x000000ffff2d7224 */ /* 0x100fe400078e000d */
[----:B------:R-:W-:Y:S02]  /*01f0*/  IMAD.X R0, RZ, RZ, ~R13, P0 ;  /* 0x000000ffff007224 */ /* 0x000fe400000e0e0d */
[----:B------:R-:W-:-:S04]  /*0200*/  IMAD.WIDE.U32 R46, R3, UR4, R48 ;  /* 0x00000004032e7c25 */ /* 0x000fc8000f8e0030 */
[----:B------:R-:W-:-:S04]  /*0210*/  IMAD R0, R0, UR4, RZ ;  /* 0x0000000400007c24 */ /* 0x000fc8000f8e02ff */
[----:B------:R-:W-:-:S04]  /*0220*/  IMAD R3, R3, UR5, R0 ;  /* 0x0000000503037c24 */ /* 0x000fc8000f8e0200 */
[----:B------:R-:W-:Y:S01]  /*0230*/  IMAD.IADD R47, R47, 0x1, R3 ;  /* 0x000000012f2f7824 */ /* 0x000fe200078e0203 */
[----:B------:R-:W-:Y:S06]  /*0240*/  BRA `(.L_x_67) ;  /* 0x00000000005c7947 */ /* 0x000fec0003800000 */
.L_x_66:
[----:B------:R-:W-:Y:S01]  /*0250*/  ULDC UR4, c[0x0][0x278] ;  /* 0x00009e0000047ab9 */ /* 0x000fe20000000800 */
[----:B------:R-:W-:Y:S01]  /*0260*/  IMAD.MOV.U32 R47, RZ, RZ, RZ ;  /* 0x000000ffff2f7224 */ /* 0x000fe200078e00ff */
[----:B------:R-:W0:Y:S01]  /*0270*/  I2F.U32.RP R0, UR4 ;  /* 0x0000000400007d06 */ /* 0x000e220008209000 */
[----:B------:R-:W-:Y:S01]  /*0280*/  ISETP.NE.U32.AND P2, PT, RZ, UR4, PT ;  /* 0x00000004ff007c0c */ /* 0x000fe2000bf45070 */
[----:B------:R-:W-:-:S06]  /*0290*/  IMAD.MOV.U32 R45, RZ, RZ, RZ ;  /* 0x000000ffff2d7224 */ /* 0x000fcc00078e00ff */
[----:B0-----:R-:W0:Y:S02]  /*02a0*/  MUFU.RCP R0, R0 ;  /* 0x0000000000007308 */ /* 0x001e240000001000 */
[----:B0-----:R-:W-:-:S06]  /*02b0*/  IADD3 R2, R0, 0xffffffe, RZ ;  /* 0x0ffffffe00027810 */ /* 0x001fcc0007ffe0ff */
        /* <DEDUP_REMOVED lines=15> */
[----:B------:R-:W-:-:S07]  /*03b0*/  IMAD R46, R3, UR4, R48 ;  /* 0x00000004032e7c24 */ /* 0x000fce000f8e0230 */
.L_x_67:
[----:B------:R-:W-:Y:S05]  /*03c0*/  BSYNC B0 ;  /* 0x0000000000007941 */ /* 0x000fea0003800000 */
.L_x_65:
[----:B------:R-:W-:Y:S01]  /*03d0*/  ULDC UR4, c[0x0][0x274] ;  /* 0x00009d0000047ab9 */ /* 0x000fe20000000800 */
[----:B------:R-:W-:Y:S01]  /*03e0*/  BSSY B0, `(.L_x_68) ;  /* 0x000002e000007945 */ /* 0x000fe20003800000 */
[----:B------:R-:W-:-:S04]  /*03f0*/  MOV R7, UR4 ;  /* 0x0000000400077c02 */ /* 0x000fc80008000f00 */
[----:B------:R-:W-:-:S04]  /*0400*/  LOP3.LUT R0, R45, R7, RZ, 0xfc, !PT ;  /* 0x000000072d007212 */ /* 0x000fc800078efcff */
[----:B------:R-:W-:-:S13]  /*0410*/  ISETP.NE.U32.AND P0, PT, R0, RZ, PT ;  /* 0x000000ff0000720c */ /* 0x000fda0003f05070 */
[----:B------:R-:W-:Y:S05]  /*0420*/  @!P0 BRA `(.L_x_69) ;  /* 0x0000000000448947 */ /* 0x000fea0003800000 */
[----:B------:R-:W-:Y:S01]  /*0430*/  ULDC.64 UR4, c[0x0][0x270] ;  /* 0x00009c0000047ab9 */ /* 0x000fe20000000a00 */
[----:B------:R-:W-:Y:S01]  /*0440*/  IMAD.MOV.U32 R12, RZ, RZ, R44 ;  /* 0x000000ffff0c7224 */ /* 0x000fe200078e002c */
[----:B------:R-:W-:Y:S01]  /*0450*/  MOV R0, 0x4a0 ;  /* 0x000004a000007802 */ /* 0x000fe20000000f00 */
[----:B------:R-:W-:Y:S02]  /*0460*/  IMAD.U32 R5, RZ, RZ, UR4 ;  /* 0x00000004ff057e24 */ /* 0x000fe4000f8e00ff */
[----:B------:R-:W-:Y:S02]  /*0470*/  IMAD.U32 R4, RZ, RZ, UR5 ;  /* 0x00000005ff047e24 */ /* 0x000fe4000f8e00ff */
[----:B------:R-:W-:-:S07]  /*0480*/  IMAD.MOV.U32 R7, RZ, RZ, R45 ;  /* 0x000000ffff077224 */ /* 0x000fce00078e002d */
[----:B------:R-:W-:Y:S05]  /*0490*/  CALL.REL.NOINC `($__internal_5_$__cuda_sm20_div_s64) ;  /* 0x00000014004c7944 */ /* 0x000fea0003c00000 */
[----:B------:R-:W-:Y:S01]  /*04a0*/  IADD3 R3, P0, RZ, -R12, RZ ;  /* 0x8000000cff037210 */ /* 0x000fe20007f1e0ff */
[----:B------:R-:W-:Y:S02]  /*04b0*/  ULDC.64 UR4, c[0x0][0x270] ;  /* 0x00009c0000047ab9 */ /* 0x000fe40000000a00 */
[----:B------:R-:W-:Y:S01]  /*04c0*/  MOV R11, UR4 ;  /* 0x00000004000b7c02 */ /* 0x000fe20008000f00 */
[----:B------:R-:W-:Y:S02]  /*04d0*/  IMAD.U32 R7, RZ, RZ, UR5 ;  /* 0x00000005ff077e24 */ /* 0x000fe4000f8e00ff */
[----:B------:R-:W-:Y:S02]  /*04e0*/  IMAD.X R0, RZ, RZ, ~R13, P0 ;  /* 0x000000ffff007224 */ /* 0x000fe400000e0e0d */
[----:B------:R-:W-:-:S04]  /*04f0*/  IMAD.WIDE.U32 R44, R3, R11, R44 ;  /* 0x0000000b032c7225 */ /* 0x000fc800078e002c */
[----:B------:R-:W-:-:S04]  /*0500*/  IMAD R0, R0, R11, RZ ;  /* 0x0000000b00007224 */ /* 0x000fc800078e02ff */
[----:B------:R-:W-:-:S04]  /*0510*/  IMAD R3, R3, R7, R0 ;  /* 0x0000000703037224 */ /* 0x000fc800078e0200 */
[----:B------:R-:W-:Y:S01]  /*0520*/  IMAD.IADD R45, R45, 0x1, R3 ;  /* 0x000000012d2d7824 */ /* 0x000fe200078e0203 */
[----:B------:R-:W-:Y:S06]  /*0530*/  BRA `(.L_x_70) ;  /* 0x0000000000607947 */ /* 0x000fec0003800000 */
.L_x_69:
[----:B------:R-:W-:Y:S01]  /*0540*/  ULDC UR4, c[0x0][0x270] ;  /* 0x00009c0000047ab9 */ /* 0x000fe20000000800 */
[----:B------:R-:W-:Y:S01]  /*0550*/  HFMA2.MMA R13, -RZ, RZ, 0, 0 ;  /* 0x00000000ff0d7435 */ /* 0x000fe200000001ff */
[----:B------:R-:W-:Y:S02]  /*0560*/  IMAD.U32 R11, RZ, RZ, UR4 ;  /* 0x00000004ff0b7e24 */ /* 0x000fe4000f8e00ff */
[----:B------:R-:W-:Y:S02]  /*0570*/  IMAD.MOV.U32 R45, RZ, RZ, RZ ;  /* 0x000000ffff2d7224 */ /* 0x000fe400078e00ff */
[----:B------:R-:W0:Y:S01]  /*0580*/  I2F.U32.RP R0, R11 ;  /* 0x0000000b00007306 */ /* 0x000e220000209000 */
[----:B------:R-:W-:-:S07]  /*0590*/  ISETP.NE.U32.AND P2, PT, R11, RZ, PT ;  /* 0x000000ff0b00720c */ /* 0x000fce0003f45070 */
[----:B0-----:R-:W0:Y:S02]  /*05a0*/  MUFU.RCP R0, R0 ;  /* 0x0000000000007308 */ /* 0x001e240000001000 */
[----:B0-----:R-:W-:-:S06]  /*05b0*/  IADD3 R2, R0, 0xffffffe, RZ ;  /* 0x0ffffffe00027810 */ /* 0x001fcc0007ffe0ff */
        /* <DEDUP_REMOVED lines=16> */
.L_x_70:
[----:B------:R-:W-:Y:S05]  /*06c0*/  BSYNC B0 ;  /* 0x0000000000007941 */ /* 0x000fea0003800000 */
.L_x_68:
        /* <DEDUP_REMOVED lines=17> */
[----:B------:R-:W-:Y:S01]  /*07e0*/  UIMAD UR8, UR9, 0x3, URZ ;  /* 0x00000003090878a4 */ /* 0x000fe2000f8e023f */
[----:B------:R-:W-:Y:S02]  /*07f0*/  IMAD.IADD R0, R3, 0x1, R5 ;  /* 0x0000000103007824 */ /* 0x000fe400078e0205 */
[----:B------:R-:W-:Y:S01]  /*0800*/  IMAD.WIDE.U32 R4, R2, R11, RZ ;  /* 0x0000000b02047225 */ /* 0x000fe200078e00ff */
[----:B------:R-:W-:-:S03]  /*0810*/  UIADD3 UR7, UR7, UR8, URZ ;  /* 0x0000000807077290 */ /* 0x000fc6000fffe03f */
[----:B------:R-:W-:Y:S02]  /*0820*/  IMAD R3, R0, R11, RZ ;  /* 0x0000000b00037224 */ /* 0x000fe400078e02ff */
[----:B------:R-:W-:Y:S01]  /*0830*/  IMAD.WIDE.U32 R10, R46, R8, UR4 ;  /* 0x000000042e0a7e25 */ /* 0x000fe2000f8e0008 */
[----:B------:R-:W-:-:S03]  /*0840*/  ULDC.64 UR4, c[0x0][0x280] ;  /* 0x0000a00000047ab9 */ /* 0x000fc60000000a00 */
[----:B------:R-:W-:Y:S02]  /*0850*/  IMAD R3, R2, R7, R3 ;  /* 0x0000000702037224 */ /* 0x000fe400078e0203 */
[----:B------:R-:W-:Y:S01]  /*0860*/  IMAD.WIDE.U32 R8, R46, R8, UR6 ;  /* 0x000000062e087e25 */ /* 0x000fe2000f8e0008 */
[----:B------:R-:W-:Y:S01]  /*0870*/  UMOV UR6, URZ ;  /* 0x0000003f00067c82 */ /* 0x000fe20008000000 */
[----:B------:R-:W-:Y:S02]  /*0880*/  UMOV UR7, URZ ;  /* 0x0000003f00077c82 */ /* 0x000fe40008000000 */
[----:B------:R-:W-:Y:S02]  /*0890*/  IMAD.IADD R3, R5, 0x1, R3 ;  /* 0x0000000105037824 */ /* 0x000fe400078e0203 */
[----:B------:R-:W-:Y:S02]  /*08a0*/  IMAD.IADD R43, R11, 0x1, R41 ;  /* 0x000000010b2b7824 */ /* 0x000fe400078e0229 */
[----:B------:R-:W-:-:S02]  /*08b0*/  IMAD R5, R3, R12, RZ ;  /* 0x0000000c03057224 */ /* 0x000fc400078e02ff */
[----:B------:R-:W-:-:S04]  /*08c0*/  IMAD.WIDE.U32 R2, R12, R4, R44 ;  /* 0x000000040c027225 */ /* 0x000fc800078e002c */
[----:B------:R-:W-:Y:S02]  /*08d0*/  IMAD R5, R13, R4, R5 ;  /* 0x000000040d057224 */ /* 0x000fe400078e0205 */
[----:B------:R-:W-:Y:S02]  /*08e0*/  IMAD.IADD R41, R41, 0x1, R9 ;  /* 0x0000000129297824 */ /* 0x000fe400078e0209 */
[----:B------:R-:W-:Y:S02]  /*08f0*/  IMAD.IADD R0, R3, 0x1, R5 ;  /* 0x0000000103007824 */ /* 0x000fe400078e0205 */
[----:B------:R-:W-:-:S04]  /*0900*/  IMAD.WIDE.U32 R4, R2, UR10, R46 ;  /* 0x0000000a02047c25 */ /* 0x000fc8000f8e002e */
[----:B------:R-:W-:Y:S01]  /*0910*/  IMAD R3, R0, UR10, RZ ;  /* 0x0000000a00037c24 */ /* 0x000fe2000f8e02ff */
[----:B------:R-:W-:-:S03]  /*0920*/  LEA R24, P0, R4, UR4, 0x2 ;  /* 0x0000000404187c11 */ /* 0x000fc6000f8010ff */
[----:B------:R-:W-:-:S05]  /*0930*/  IMAD R3, R2, UR11, R3 ;  /* 0x0000000b02037c24 */ /* 0x000fca000f8e0203 */
[----:B------:R-:W-:-:S04]  /*0940*/  IADD3 R25, R5, R3, RZ ;  /* 0x0000000305197210 */ /* 0x000fc80007ffe0ff */
[----:B------:R-:W-:-:S07]  /*0950*/  LEA.HI.X R25, R4, UR5, R25, 0x2, P0 ;  /* 0x0000000504197c11 */ /* 0x000fce00080f1419 */
.L_x_75:
[----:B01----:R-:W0:Y:S01]  /*0960*/  LDC.64 R4, c[0x0][0x250] ;  /* 0x00009400ff047b82 */ /* 0x003e220000000a00 */
[----:B------:R-:W-:Y:S01]  /*0970*/  ULDC.64 UR4, c[0x0][0x240] ;  /* 0x0000900000047ab9 */ /* 0x000fe20000000a00 */
[----:B------:R-:W-:Y:S01]  /*0980*/  ULDC.64 UR16, c[0x0][0x220] ;  /* 0x0000880000107ab9 */ /* 0x000fe20000000a00 */
[----:B------:R-:W-:Y:S01]  /*0990*/  UIADD3 UR4, UP0, URZ, -UR4, URZ ;  /* 0x800000043f047290 */ /* 0x000fe2000ff1e03f */
[----:B------:R-:W-:Y:S01]  /*09a0*/  MOV R42, R10 ;  /* 0x0000000a002a7202 */ /* 0x000fe20000000f00 */
        /* <DEDUP_REMOVED lines=43> */
[C---:B------:R-:W-:Y:S01]  /*0c60*/  IMAD.IADD R21, R39.reuse, 0x1, R21 ;  /* 0x0000000127157824 */ /* 0x040fe200078e0215 */
[----:B------:R-:W-:Y:S01]  /*0c70*/  UMOV UR5, URZ ;  /* 0x0000003f00057c82 */ /* 0x000fe20008000000 */
[----:B------:R-:W-:Y:S01]  /*0c80*/  IMAD.IADD R31, R39, 0x1, R3 ;  /* 0x00000001271f7824 */ /* 0x000fe200078e0203 */
[----:B0-----:R-:W-:-:S02]  /*0c90*/  SHF.L.U64.HI R0, R14, 0x1, R15 ;  /* 0x000000010e007819 */ /* 0x001fc4000001020f */
[----:B-1----:R-:W-:Y:S02]  /*0ca0*/  LEA R22, P1, R14, -R26, 0x1 ;  /* 0x8000001a0e167211 */ /* 0x002fe400078208ff */
[----:B------:R-:W-:-:S03]  /*0cb0*/  IADD3 R26, P2, -R26, R14, RZ ;  /* 0x0000000e1a1a7210 */ /* 0x000fc60007f5e1ff */
[--C-:B------:R-:W-:Y:S02]  /*0cc0*/  IMAD.X R23, R0, 0x1, ~R27.reuse, P1 ;  /* 0x0000000100177824 */ /* 0x100fe400008e0e1b */
[----:B------:R-:W-:Y:S02]  /*0cd0*/  IMAD.X R27, R15, 0x1, ~R27, P2 ;  /* 0x000000010f1b7824 */ /* 0x000fe400010e0e1b */
[----:B------:R-:W-:-:S04]  /*0ce0*/  IMAD.WIDE.U32 R22, R46, UR4, R22 ;  /* 0x000000042e167c25 */ /* 0x000fc8000f8e0016 */
[----:B------:R-:W-:Y:S01]  /*0cf0*/  IMAD.WIDE.U32 R26, R46, UR4, R26 ;  /* 0x000000042e1a7c25 */ /* 0x000fe2000f8e001a */
[----:B------:R-:W-:-:S03]  /*0d00*/  IADD3 R23, R19, R23, RZ ;  /* 0x0000001713177210 */ /* 0x000fc60007ffe0ff */
[----:B------:R-:W-:Y:S02]  /*0d10*/  IMAD.IADD R27, R19, 0x1, R27 ;  /* 0x00000001131b7824 */ /* 0x000fe400078e021b */
[----:B------:R-:W-:Y:S02]  /*0d20*/  IMAD.SHL.U32 R0, R14, 0x10, RZ ;  /* 0x000000100e007824 */ /* 0x000fe400078e00ff */
[----:B------:R-:W-:Y:S01]  /*0d30*/  IMAD.WIDE.U32 R34, R18, UR10, R26 ;  /* 0x0000000a12227c25 */ /* 0x000fe2000f8e001a */
[----:B------:R-:W-:Y:S02]  /*0d40*/  LOP3.LUT R27, R16, 0x3, RZ, 0xc0, !PT ;  /* 0x00000003101b7812 */ /* 0x000fe400078ec0ff */
[----:B------:R-:W-:Y:S01]  /*0d50*/  SHF.L.U64.HI R26, R14, 0x2, R15 ;  /* 0x000000020e1a7819 */ /* 0x000fe2000001020f */
[----:B------:R-:W-:Y:S01]  /*0d60*/  IMAD.WIDE.U32 R18, R18, UR10, R22 ;  /* 0x0000000a12127c25 */ /* 0x000fe2000f8e0016 */
[----:B------:R-:W-:Y:S01]  /*0d70*/  ULDC.64 UR10, c[0x0][0x278] ;  /* 0x00009e00000a7ab9 */ /* 0x000fe20000000a00 */
[----:B------:R-:W-:Y:S01]  /*0d80*/  LEA R37, P1, R34, UR18, 0x2 ;  /* 0x0000001222257c11 */ /* 0x000fe2000f8210ff */
[----:B------:R-:W-:Y:S01]  /*0d90*/  UIMAD UR4, UR11, UR12, URZ ;  /* 0x0000000c0b0472a4 */ /* 0x000fe2000f8e023f */
[C---:B------:R-:W-:Y:S01]  /*0da0*/  IMAD.IADD R29, R39.reuse, 0x1, R35 ;  /* 0x00000001271d7824 */ /* 0x040fe200078e0223 */
[----:B------:R-:W-:Y:S01]  /*0db0*/  LEA.HI.X R35, R20, UR19, R21, 0x2, P3 ;  /* 0x0000001314237c11 */ /* 0x000fe200098f1415 */
[----:B------:R-:W-:Y:S01]  /*0dc0*/  UIMAD.WIDE.U32 UR8, UR10, UR12, URZ ;  /* 0x0000000c0a0872a5 */ /* 0x000fe2000f8e003f */
[----:B------:R-:W-:Y:S01]  /*0dd0*/  IADD3 R19, R39, R19, RZ ;  /* 0x0000001327137210 */ /* 0x000fe20007ffe0ff */
[----:B------:R-:W-:Y:S01]  /*0de0*/  UIMAD UR10, UR10, UR13, UR4 ;  /* 0x0000000d0a0a72a4 */ /* 0x000fe2000f8e0204 */
[C---:B------:R-:W-:Y:S01]  /*0df0*/  LEA R33, P3, R18.reuse, UR18, 0x2 ;  /* 0x0000001212217c11 */ /* 0x040fe2000f8610ff */
[----:B------:R-:W-:Y:S01]  /*0e00*/  USHF.L.U32 UR12, UR8, 0x2, URZ ;  /* 0x00000002080c7899 */ /* 0x000fe2000800063f */
[----:B------:R-:W-:Y:S01]  /*0e10*/  IADD3 R36, P2, R27, -R16, RZ ;  /* 0x800000101b247210 */ /* 0x000fe20007f5e0ff */
[----:B------:R-:W-:Y:S01]  /*0e20*/  UIADD3 UR9, UR9, UR10, URZ ;  /* 0x0000000a09097290 */ /* 0x000fe2000fffe03f */
[----:B------:R-:W-:Y:S01]  /*0e30*/  LEA.HI.X R32, R18, UR19, R19, 0x2, P3 ;  /* 0x0000001312207c11 */ /* 0x000fe200098f1413 */
[----:B------:R-:W-:Y:S01]  /*0e40*/  UMOV UR4, URZ ;  /* 0x0000003f00047c82 */ /* 0x000fe20008000000 */
[----:B------:R-:W-:Y:S01]  /*0e50*/  LEA R30, P3, R2, UR18, 0x2 ;  /* 0x00000012021e7c11 */ /* 0x000fe2000f8610ff */
[----:B------:R-:W-:Y:S01]  /*0e60*/  IMAD.X R28, RZ, RZ, ~R17, P2 ;  /* 0x000000ffff1c7224 */ /* 0x000fe200010e0e11 */
[----:B------:R-:W-:Y:S01]  /*0e70*/  LEA.HI.X R34, R34, UR19, R29, 0x2, P1 ;  /* 0x0000001322227c11 */ /* 0x000fe200088f141d */
[----:B------:R-:W-:Y:S01]  /*0e80*/  IMAD.MOV.U32 R29, RZ, RZ, R10 ;  /* 0x000000ffff1d7224 */ /* 0x000fe200078e000a */
[----:B------:R-:W-:Y:S01]  /*0e90*/  ISETP.GE.U32.AND P1, PT, R6, UR16, PT ;  /* 0x0000001006007c0c */ /* 0x000fe2000bf26070 */
[----:B------:R-:W-:Y:S01]  /*0ea0*/  USHF.L.U64.HI UR8, UR8, 0x2, UR9 ;  /* 0x0000000208087899 */ /* 0x000fe20008010209 */
[----:B------:R-:W-:Y:S01]  /*0eb0*/  LEA.HI.X R31, R2, UR19, R31, 0x2, P3 ;  /* 0x00000013021f7c11 */ /* 0x000fe200098f141f */
[----:B------:R-:W-:Y:S01]  /*0ec0*/  ULDC.64 UR10, c[0x0][0x228] ;  /* 0x00008a00000a7ab9 */ /* 0x000fe20000000a00 */
[----:B------:R-:W-:-:S02]  /*0ed0*/  MOV R27, R43 ;  /* 0x0000002b001b7202 */ /* 0x000fc40000000f00 */
[----:B------:R-:W-:Y:S02]  /*0ee0*/  SHF.L.U64.HI R15, R14, 0x4, R15 ;  /* 0x000000040e0f7819 */ /* 0x000fe4000001020f */
[----:B------:R-:W-:Y:S01]  /*0ef0*/  ISETP.GE.AND.EX P1, PT, R5, UR17, PT, P1 ;  /* 0x0000001105007c0c */ /* 0x000fe2000bf26310 */
[----:B------:R-:W-:-:S12]  /*0f00*/  ULDC.64 UR16, c[0x0][0x278] ;  /* 0x00009e0000107ab9 */ /* 0x000fd80000000a00 */
.L_x_73:
[----:B-1----:R-:W-:Y:S01]  /*0f10*/  LOP3.LUT R16, R27, R5, RZ, 0xfc, !PT ;  /* 0x000000051b107212 */ /* 0x002fe200078efcff */
[----:B------:R-:W-:Y:S01]  /*0f20*/  IMAD.MOV.U32 R53, RZ, RZ, RZ ;  /* 0x000000ffff357224 */ /* 0x000fe200078e00ff */
[----:B------:R-:W-:Y:S02]  /*0f30*/  ISETP.GE.U32.AND P3, PT, R29, UR10, PT ;  /* 0x0000000a1d007c0c */ /* 0x000fe4000bf66070 */
[----:B------:R-:W-:Y:S02]  /*0f40*/  ISETP.LT.OR P2, PT, R16, RZ, P1 ;  /* 0x000000ff1000720c */ /* 0x000fe40000f41670 */
[----:B------:R-:W0:Y:S02]  /*0f50*/  LDC.64 R16, c[0x0][0x268] ;  /* 0x00009a00ff107b82 */ /* 0x000e240000000a00 */
[----:B------:R-:W-:-:S13]  /*0f60*/  ISETP.GE.OR.EX P2, PT, R27, UR11, P2, P3 ;  /* 0x0000000b1b007c0c */ /* 0x000fda0009746730 */
[----:B------:R-:W2:Y:S01]  /*0f70*/  @!P2 LDG.E R53, desc[UR14][R30.64] ;  /* 0x0000000e1e35a981 */ /* 0x000ea2000c1e1900 */
[----:B------:R-:W-:Y:S01]  /*0f80*/  IMAD.MOV.U32 R22, RZ, RZ, R24 ;  /* 0x000000ffff167224 */ /* 0x000fe200078e0018 */
[----:B------:R-:W-:Y:S01]  /*0f90*/  HFMA2.MMA R51, -RZ, RZ, 0, 0 ;  /* 0x00000000ff337435 */ /* 0x000fe200000001ff */
[----:B------:R-:W-:Y:S01]  /*0fa0*/  IMAD.MOV.U32 R23, RZ, RZ, R25 ;  /* 0x000000ffff177224 */ /* 0x000fe200078e0019 */
[----:B0-----:R-:W-:-:S04]  /*0fb0*/  IADD3 R19, P2, R29, R16, RZ ;  /* 0x000000101d137210 */ /* 0x001fc80007f5e0ff */
[----:B------:R-:W-:Y:S01]  /*0fc0*/  ISETP.GE.U32.AND P3, PT, R19, UR10, PT ;  /* 0x0000000a13007c0c */ /* 0x000fe2000bf66070 */
[----:B------:R-:W-:-:S05]  /*0fd0*/  IMAD.X R21, R27, 0x1, R17, P2 ;  /* 0x000000011b157824 */ /* 0x000fca00010e0611 */
[----:B------:R-:W-:-:S04]  /*0fe0*/  LOP3.LUT R18, R21, R5, RZ, 0xfc, !PT ;  /* 0x0000000515127212 */ /* 0x000fc800078efcff */
[----:B------:R-:W-:-:S04]  /*0ff0*/  ISETP.LT.OR P2, PT, R18, RZ, P1 ;  /* 0x000000ff1200720c */ /* 0x000fc80000f41670 */
[----:B------:R-:W-:Y:S02]  /*1000*/  ISETP.GE.OR.EX P2, PT, R21, UR11, P2, P3 ;  /* 0x0000000b15007c0c */ /* 0x000fe40009746730 */
[----:B------:R-:W0:Y:S01]  /*1010*/  LDC.64 R20, c[0x0][0x270] ;  /* 0x00009c00ff147b82 */ /* 0x000e220000000a00 */
[----:B--2---:R1:W-:Y:S10]  /*1020*/  STG.E desc[UR14][R22.64], R53 ;  /* 0x0000003516007986 */ /* 0x0043f4000c10190e */
[----:B-1----:R-:W-:Y:S01]  /*1030*/  @!P2 IMAD.MOV.U32 R22, RZ, RZ, R37 ;  /* 0x000000ffff16a224 */ /* 0x002fe200078e0025 */
[----:B------:R-:W-:-:S05]  /*1040*/  @!P2 MOV R23, R34 ;  /* 0x000000220017a202 */ /* 0x000fca0000000f00 */
[----:B------:R1:W2:Y:S01]  /*1050*/  @!P2 LDG.E R51, desc[UR14][R22.64] ;  /* 0x0000000e1633a981 */ /* 0x0002a2000c1e1900 */
[----:B------:R-:W-:Y:S01]  /*1060*/  LEA R19, P2, R16, R29, 0x1 ;  /* 0x0000001d10137211 */ /* 0x000fe200078408ff */
[----:B0-----:R-:W-:Y:S02]  /*1070*/  IMAD R40, R20, UR17, RZ ;  /* 0x0000001114287c24 */ /* 0x001fe4000f8e02ff */
[----:B------:R-:W-:Y:S01]  /*1080*/  IMAD.MOV.U32 R53, RZ, RZ, RZ ;  /* 0x000000ffff357224 */ /* 0x000fe200078e00ff */
[----:B------:R-:W-:Y:S01]  /*1090*/  LEA.HI.X R55, R16, R27, R17, 0x1, P2 ;  /* 0x0000001b10377211 */ /* 0x000fe200010f0c11 */
[----:B------:R-:W-:Y:S01]  /*10a0*/  IMAD R21, R21, UR16, R40 ;  /* 0x0000001015157c24 */ /* 0x000fe2000f8e0228 */
[----:B------:R-:W-:Y:S02]  /*10b0*/  ISETP.GE.U32.AND P3, PT, R19, UR10, PT ;  /* 0x0000000a13007c0c */ /* 0x000fe4000bf66070 */
[----:B------:R-:W-:-:S04]  /*10c0*/  LOP3.LUT R18, R55, R5, RZ, 0xfc, !PT ;  /* 0x0000000537127212 */ /* 0x000fc800078efcff */
[----:B------:R-:W-:Y:S01]  /*10d0*/  ISETP.LT.OR P2, PT, R18, RZ, P1 ;  /* 0x000000ff1200720c */ /* 0x000fe20000f41670 */
[----:B------:R-:W-:-:S03]  /*10e0*/  IMAD.WIDE.U32 R18, R20, UR16, RZ ;  /* 0x0000001014127c25 */ /* 0x000fc6000f8e00ff */
[----:B------:R-:W-:Y:S01]  /*10f0*/  ISETP.GE.OR.EX P2, PT, R55, UR11, P2, P3 ;  /* 0x0000000b37007c0c */ /* 0x000fe20009746730 */
[----:B------:R-:W-:Y:S01]  /*1100*/  IMAD.IADD R19, R19, 0x1, R21 ;  /* 0x0000000113137824 */ /* 0x000fe200078e0215 */
[----:B------:R-:W-:-:S04]  /*1110*/  LEA R20, P3, R18, R24, 0x2 ;  /* 0x0000001812147211 */ /* 0x000fc800078610ff */
[----:B------:R-:W-:-:S07]  /*1120*/  LEA.HI.X R21, R18, R25, R19, 0x2, P3 ;  /* 0x0000001912157211 */ /* 0x000fce00018f1413 */
[----:B-1----:R-:W-:Y:S01]  /*1130*/  @!P2 IMAD.MOV.U32 R22, RZ, RZ, R33 ;  /* 0x000000ffff16a224 */ /* 0x002fe200078e0021 */
[----:B------:R-:W-:Y:S01]  /*1140*/  @!P2 MOV R23, R32 ;  /* 0x000000200017a202 */ /* 0x000fe20000000f00 */
[----:B------:R-:W-:Y:S01]  /*1150*/  IMAD R17, R17, 0x3, RZ ;  /* 0x0000000311117824 */ /* 0x000fe200078e02ff */
[----:B--2---:R0:W-:Y:S04]  /*1160*/  STG.E desc[UR14][R20.64], R51 ;  /* 0x0000003314007986 */ /* 0x0041e8000c10190e */
[----:B------:R1:W2:Y:S02]  /*1170*/  @!P2 LDG.E R53, desc[UR14][R22.64] ;  /* 0x0000000e1635a981 */ /* 0x0002a4000c1e1900 */
[----:B-1----:R-:W-:Y:S02]  /*1180*/  IMAD.MOV.U32 R22, RZ, RZ, R29 ;  /* 0x000000ffff167224 */ /* 0x002fe400078e001d */
[----:B------:R-:W-:-:S02]  /*1190*/  IMAD.MOV.U32 R23, RZ, RZ, R27 ;  /* 0x000000ffff177224 */ /* 0x000fc400078e001b */
[----:B------:R-:W-:Y:S01]  /*11a0*/  IMAD.WIDE.U32 R24, R16, 0x3, R22 ;  /* 0x0000000310187825 */ /* 0x000fe200078e0016 */
[----:B------:R-:W-:-:S03]  /*11b0*/  HFMA2.MMA R23, -RZ, RZ, 0, 0 ;  /* 0x00000000ff177435 */ /* 0x000fc600000001ff */
[----:B------:R-:W-:Y:S01]  /*11c0*/  IMAD.IADD R17, R17, 0x1, R25 ;  /* 0x0000000111117824 */ /* 0x000fe200078e0219 */
[----:B------:R-:W-:-:S04]  /*11d0*/  ISETP.GE.U32.AND P3, PT, R24, UR10, PT ;  /* 0x0000000a18007c0c */ /* 0x000fc8000bf66070 */
[----:B------:R-:W-:-:S04]  /*11e0*/  LOP3.LUT R16, R17, R5, RZ, 0xfc, !PT ;  /* 0x0000000511107212 */ /* 0x000fc800078efcff */
[----:B------:R-:W-:-:S04]  /*11f0*/  ISETP.LT.OR P2, PT, R16, RZ, P1 ;  /* 0x000000ff1000720c */ /* 0x000fc80000f41670 */
[----:B------:R-:W-:Y:S02]  /*1200*/  ISETP.GE.OR.EX P2, PT, R17, UR11, P2, P3 ;  /* 0x0000000b11007c0c */ /* 0x000fe40009746730 */
[----:B------:R-:W-:-:S04]  /*1210*/  LEA R16, P3, R18, R20, 0x2 ;  /* 0x0000001412107211 */ /* 0x000fc800078610ff */
[----:B------:R-:W-:-:S07]  /*1220*/  LEA.HI.X R17, R18, R21, R19, 0x2, P3 ;  /* 0x0000001512117211 */ /* 0x000fce00018f1413 */
[----:B------:R-:W-:Y:S02]  /*1230*/  @!P2 IMAD.MOV.U32 R18, RZ, RZ, R38 ;  /* 0x000000ffff12a224 */ /* 0x000fe400078e0026 */
[----:B------:R-:W-:Y:S01]  /*1240*/  @!P2 IMAD.MOV.U32 R19, RZ, RZ, R35 ;  /* 0x000000ffff13a224 */ /* 0x000fe200078e0023 */
[----:B--2---:R1:W-:Y:S04]  /*1250*/  STG.E desc[UR14][R16.64], R53 ;  /* 0x0000003510007986 */ /* 0x0043e8000c10190e */
[----:B------:R-:W2:Y:S01]  /*1260*/  @!P2 LDG.E R23, desc[UR14][R18.64] ;  /* 0x0000000e1217a981 */ /* 0x000ea2000c1e1900 */
[----:B------:R-:W-:Y:S01]  /*1270*/  UIADD3 UR4, UP0, UR4, 0x4, URZ ;  /* 0x0000000404047890 */ /* 0x000fe2000ff1e03f */
[----:B0-----:R-:W-:Y:S02]  /*1280*/  IADD3 R20, P2, R16, UR12, RZ ;  /* 0x0000000c10147c10 */ /* 0x001fe4000ff5e0ff */
[----:B------:R-:W-:Y:S01]  /*1290*/  IADD3 R38, P6, R38, R0, RZ ;  /* 0x0000000026267210 */ /* 0x000fe20007fde0ff */
[----:B------:R-:W-:Y:S01]  /*12a0*/  UIADD3.X UR5, URZ, UR5, URZ, UP0, !UPT ;  /* 0x000000053f057290 */ /* 0x000fe200087fe43f */
[----:B------:R-:W-:-:S02]  /*12b0*/  IADD3.X R21, R17, UR8, RZ, P2, !PT ;  /* 0x0000000811157c10 */ /* 0x000fc400097fe4ff */
[----:B------:R-:W-:Y:S01]  /*12c0*/  IADD3 R22, P3, R36, UR4, RZ ;  /* 0x0000000424167c10 */ /* 0x000fe2000ff7e0ff */
[----:B------:R-:W-:Y:S01]  /*12d0*/  IMAD.X R35, R35, 0x1, R15, P6 ;  /* 0x0000000123237824 */ /* 0x000fe200030e060f */
[----:B------:R-:W-:Y:S02]  /*12e0*/  IADD3 R24, P5, R20, UR12, RZ ;  /* 0x0000000c14187c10 */ /* 0x000fe4000ffbe0ff */
[----:B------:R-:W-:Y:S02]  /*12f0*/  ISETP.NE.U32.AND P2, PT, R22, RZ, PT ;  /* 0x000000ff1600720c */ /* 0x000fe40003f45070 */
[----:B------:R-:W-:Y:S02]  /*1300*/  IADD3.X R22, R28, UR5, RZ, P3, !PT ;  /* 0x000000051c167c10 */ /* 0x000fe40009ffe4ff */
[----:B------:R-:W-:Y:S02]  /*1310*/  LEA R29, P3, R14, R29, 0x2 ;  /* 0x0000001d0e1d7211 */ /* 0x000fe400078610ff */
[----:B------:R-:W-:-:S02]  /*1320*/  ISETP.NE.AND.EX P2, PT, R22, RZ, PT, P2 ;  /* 0x000000ff1600720c */ /* 0x000fc40003f45320 */
[----:B------:R-:W-:Y:S01]  /*1330*/  IADD3.X R25, R21, UR8, RZ, P5, !PT ;  /* 0x0000000815197c10 */ /* 0x000fe2000affe4ff */
[----:B------:R-:W-:Y:S01]  /*1340*/  IMAD.X R27, R27, 0x1, R26, P3 ;  /* 0x000000011b1b7824 */ /* 0x000fe200018e061a */
[-C--:B------:R-:W-:Y:S02]  /*1350*/  IADD3 R37, P3, R37, R0.reuse, RZ ;  /* 0x0000000025257210 */ /* 0x080fe40007f7e0ff */
[-C--:B------:R-:W-:Y:S02]  /*1360*/  IADD3 R33, P5, R33, R0.reuse, RZ ;  /* 0x0000000021217210 */ /* 0x080fe40007fbe0ff */
[----:B------:R-:W-:Y:S01]  /*1370*/  IADD3 R30, P4, R30, R0, RZ ;  /* 0x000000001e1e7210 */ /* 0x000fe20007f9e0ff */
[--C-:B------:R-:W-:Y:S02]  /*1380*/  IMAD.X R34, R34, 0x1, R15.reuse, P3 ;  /* 0x0000000122227824 */ /* 0x100fe400018e060f */
[----:B------:R-:W-:Y:S01]  /*1390*/  IMAD.X R32, R32, 0x1, R15, P5 ;  /* 0x0000000120207824 */ /* 0x000fe200028e060f */
[----:B------:R-:W-:Y:S01]  /*13a0*/  IADD3.X R31, R31, R15, RZ, P4, !PT ;  /* 0x0000000f1f1f7210 */ /* 0x000fe200027fe4ff */
[----:B--2---:R1:W-:Y:S01]  /*13b0*/  STG.E desc[UR14][R20.64], R23 ;  /* 0x0000001714007986 */ /* 0x0043e2000c10190e */
[----:B------:R-:W-:Y:S07]  /*13c0*/  @P2 BRA `(.L_x_73) ;  /* 0xfffffff800d02947 */ /* 0x000fee000383ffff */
.L_x_72:
[----:B-1----:R-:W0:Y:S01]  /*13d0*/  LDC R20, c[0x0][0x238] ;  /* 0x00008e00ff147b82 */ /* 0x002e220000000800 */
[----:B------:R-:W-:Y:S02]  /*13e0*/  IADD3 R39, R3, R39, RZ ;  /* 0x0000002703277210 */ /* 0x000fe40007ffe0ff */
[----:B0-----:R-:W-:-:S13]  /*13f0*/  LOP3.LUT P1, RZ, R20, 0x3, RZ, 0xc0, !PT ;  /* 0x0000000314ff7812 */ /* 0x001fda000782c0ff */
[----:B------:R-:W-:Y:S05]  /*1400*/  @!P1 BRA `(.L_x_74) ;  /* 0x0000000400449947 */ /* 0x000fea0003800000 */
[----:B------:R-:W0:Y:S01]  /*1410*/  LDC.64 R14, c[0x0][0x268] ;  /* 0x00009a00ff0e7b82 */ /* 0x000e220000000a00 */
[----:B------:R-:W-:Y:S01]  /*1420*/  IMAD.MOV.U32 R42, RZ, RZ, R10 ;  /* 0x000000ffff2a7224 */ /* 0x000fe200078e000a */
[----:B------:R-:W-:Y:S01]  /*1430*/  ULDC.64 UR8, c[0x0][0x220] ;  /* 0x0000880000087ab9 */ /* 0x000fe20000000a00 */
[----:B------:R-:W-:Y:S01]  /*1440*/  IMAD.MOV.U32 R21, RZ, RZ, RZ ;  /* 0x000000ffff157224 */ /* 0x000fe200078e00ff */
[----:B------:R-:W-:-:S04]  /*1450*/  ISETP.GE.U32.AND P1, PT, R6, UR8, PT ;  /* 0x0000000806007c0c */ /* 0x000fc8000bf26070 */
[----:B------:R-:W-:Y:S01]  /*1460*/  ISETP.GE.AND.EX P1, PT, R5, UR9, PT, P1 ;  /* 0x0000000905007c0c */ /* 0x000fe2000bf26310 */
[----:B------:R-:W-:Y:S01]  /*1470*/  ULDC.64 UR8, c[0x0][0x278] ;  /* 0x00009e0000087ab9 */ /* 0x000fe20000000a00 */
[C---:B0-----:R-:W-:Y:S02]  /*1480*/  IMAD R0, R14.reuse, UR5, RZ ;  /* 0x000000050e007c24 */ /* 0x041fe4000f8e02ff */
[----:B------:R-:W-:-:S04]  /*1490*/  IMAD.WIDE.U32 R16, R14, UR4, R42 ;  /* 0x000000040e107c25 */ /* 0x000fc8000f8e002a */
[----:B------:R-:W-:Y:S01]  /*14a0*/  IMAD R23, R15, UR4, R0 ;  /* 0x000000040f177c24 */ /* 0x000fe2000f8e0200 */
[----:B------:R-:W-:-:S03]  /*14b0*/  ISETP.GE.U32.AND P3, PT, R16, UR10, PT ;  /* 0x0000000a10007c0c */ /* 0x000fc6000bf66070 */
[----:B------:R-:W-:-:S05]  /*14c0*/  IMAD.IADD R7, R17, 0x1, R23 ;  /* 0x0000000111077824 */ /* 0x000fca00078e0217 */
[----:B------:R-:W-:-:S04]  /*14d0*/  LOP3.LUT R0, R7, R5, RZ, 0xfc, !PT ;  /* 0x0000000507007212 */ /* 0x000fc800078efcff */
[----:B------:R-:W-:-:S04]  /*14e0*/  ISETP.LT.OR P2, PT, R0, RZ, P1 ;  /* 0x000000ff0000720c */ /* 0x000fc80000f41670 */
[----:B------:R-:W-:-:S13]  /*14f0*/  ISETP.GE.OR.EX P2, PT, R7, UR11, P2, P3 ;  /* 0x0000000b07007c0c */ /* 0x000fda0009746730 */
[----:B------:R-:W0:Y:S01]  /*1500*/  @!P2 LDC.64 R18, c[0x0][0x218] ;  /* 0x00008600ff12ab82 */ /* 0x000e220000000a00 */
[----:B------:R-:W-:-:S04]  /*1510*/  @!P2 IMAD.MOV.U32 R38, RZ, RZ, R2 ;  /* 0x000000ffff26a224 */ /* 0x000fc800078e0002 */
[----:B------:R-:W-:-:S05]  /*1520*/  @!P2 IMAD.WIDE.U32 R6, R14, UR4, R38 ;  /* 0x000000040e06ac25 */ /* 0x000fca000f8e0026 */
[----:B------:R-:W-:Y:S02]  /*1530*/  @!P2 IADD3 R0, R23, R7, RZ ;  /* 0x000000071700a210 */ /* 0x000fe40007ffe0ff */
[----:B0-----:R-:W-:-:S04]  /*1540*/  @!P2 LEA R18, P3, R6, R18, 0x2 ;  /* 0x000000120612a211 */ /* 0x001fc800078610ff */
[----:B------:R-:W-:Y:S02]  /*1550*/  @!P2 LEA.HI.X R19, R6, R19, R0, 0x2, P3 ;  /* 0x000000130613a211 */ /* 0x000fe400018f1400 */
[----:B------:R-:W0:Y:S03]  /*1560*/  LDC.64 R6, c[0x0][0x270] ;  /* 0x00009c00ff067b82 */ /* 0x000e260000000a00 */
[----:B------:R-:W2:Y:S01]  /*1570*/  @!P2 LDG.E R21, desc[UR14][R18.64] ;  /* 0x0000000e1215a981 */ /* 0x000ea2000c1e1900 */
[----:B------:R-:W-:-:S04]  /*1580*/  LOP3.LUT R30, R20, 0x3, RZ, 0xc0, !PT ;  /* 0x00000003141e7812 */ /* 0x000fc800078ec0ff */
[----:B------:R-:W-:-:S04]  /*1590*/  ISETP.NE.U32.AND P2, PT, R30, 0x1, PT ;  /* 0x000000011e00780c */ /* 0x000fc80003f45070 */
[----:B------:R-:W-:Y:S01]  /*15a0*/  ISETP.NE.AND.EX P2, PT, RZ, RZ, PT, P2 ;  /* 0x000000ffff00720c */ /* 0x000fe20003f45320 */
[C---:B0-----:R-:W-:Y:S02]  /*15b0*/  IMAD R0, R6.reuse, UR9, RZ ;  /* 0x0000000906007c24 */ /* 0x041fe4000f8e02ff */
[----:B------:R-:W-:-:S04]  /*15c0*/  IMAD.WIDE.U32 R16, R6, UR8, RZ ;  /* 0x0000000806107c25 */ /* 0x000fc8000f8e00ff */
[----:B------:R-:W-:Y:S02]  /*15d0*/  IMAD R7, R7, UR8, R0 ;  /* 0x0000000807077c24 */ /* 0x000fe4000f8e0200 */
[----:B------:R-:W-:Y:S02]  /*15e0*/  IMAD.MOV.U32 R6, RZ, RZ, R24 ;  /* 0x000000ffff067224 */ /* 0x000fe400078e0018 */
[----:B------:R-:W-:Y:S01]  /*15f0*/  IMAD.IADD R31, R17, 0x1, R7 ;  /* 0x00000001111f7824 */ /* 0x000fe200078e0207 */
[----:B------:R-:W-:Y:S01]  /*1600*/  MOV R7, R25 ;  /* 0x0000001900077202 */ /* 0x000fe20000000f00 */
[----:B--2---:R0:W-:Y:S02]  /*1610*/  STG.E desc[UR14][R24.64], R21 ;  /* 0x0000001518007986 */ /* 0x0041e4000c10190e */
[----:B0-----:R-:W-:-:S04]  /*1620*/  LEA R24, P3, R16, R24, 0x2 ;  /* 0x0000001810187211 */ /* 0x001fc800078610ff */
[----:B------:R-:W-:Y:S01]  /*1630*/  LEA.HI.X R25, R16, R25, R31, 0x2, P3 ;  /* 0x0000001910197211 */ /* 0x000fe200018f141f */
[----:B------:R-:W-:Y:S08]  /*1640*/  @!P2 BRA `(.L_x_74) ;  /* 0x0000000000b4a947 */ /* 0x000ff00003800000 */
[----:B------:R-:W0:Y:S01]  /*1650*/  LDC.64 R18, c[0x0][0x268] ;  /* 0x00009a00ff127b82 */ /* 0x000e220000000a00 */
[----:B------:R-:W-:Y:S01]  /*1660*/  HFMA2.MMA R29, -RZ, RZ, 0, 0 ;  /* 0x00000000ff1d7435 */ /* 0x000fe200000001ff */
[----:B0-----:R-:W-:-:S04]  /*1670*/  IMAD.WIDE.U32 R18, R14, UR4, R18 ;  /* 0x000000040e127c25 */ /* 0x001fc8000f8e0012 */
        /* <DEDUP_REMOVED lines=12> */
[----:B------:R-:W2:Y:S01]  /*1740*/  @!P2 LDG.E R29, desc[UR14][R22.64] ;  /* 0x0000000e161da981 */ /* 0x000ea2000c1e1900 */
        /* <DEDUP_REMOVED lines=8> */
[----:B--2---:R0:W-:Y:S09]  /*17d0*/  STG.E desc[UR14][R26.64], R29 ;  /* 0x0000001d1a007986 */ /* 0x0041f2000c10190e */
[----:B------:R-:W-:Y:S05]  /*17e0*/  @!P2 BRA `(.L_x_74) ;  /* 0x00000000004ca947 */ /* 0x000fea0003800000 */
[----:B------:R-:W-:-:S05]  /*17f0*/  IADD3 R19, P2, R18, R14, RZ ;  /* 0x0000000e12137210 */ /* 0x000fca0007f5e0ff */
[----:B------:R-:W-:Y:S01]  /*1800*/  IMAD.X R0, R28, 0x1, R15, P2 ;  /* 0x000000011c007824 */ /* 0x000fe200010e060f */
[----:B------:R-:W-:-:S04]  /*1810*/  IADD3 R14, P2, R19, R10, RZ ;  /* 0x0000000a130e7210 */ /* 0x000fc80007f5e0ff */
[----:B------:R-:W-:Y:S02]  /*1820*/  IADD3.X R3, R0, R43, RZ, P2, !PT ;  /* 0x0000002b00037210 */ /* 0x000fe400017fe4ff */
[----:B------:R-:W-:Y:S02]  /*1830*/  ISETP.GE.U32.AND P2, PT, R14, UR10, PT ;  /* 0x0000000a0e007c0c */ /* 0x000fe4000bf46070 */
[----:B------:R-:W-:-:S04]  /*1840*/  LOP3.LUT R4, R3, R5, RZ, 0xfc, !PT ;  /* 0x0000000503047212 */ /* 0x000fc800078efcff */
[----:B------:R-:W-:-:S04]  /*1850*/  ISETP.LT.OR P1, PT, R4, RZ, P1 ;  /* 0x000000ff0400720c */ /* 0x000fc80000f21670 */
[----:B------:R-:W-:-:S13]  /*1860*/  ISETP.GE.OR.EX P1, PT, R3, UR11, P1, P2 ;  /* 0x0000000b03007c0c */ /* 0x000fda0008f26720 */
[----:B------:R-:W1:Y:S01]  /*1870*/  @!P1 LDC.64 R4, c[0x0][0x218] ;  /* 0x00008600ff049b82 */ /* 0x000e620000000a00 */
[----:B------:R-:W-:-:S05]  /*1880*/  @!P1 IADD3 R3, P2, R19, R2, RZ ;  /* 0x0000000213039210 */ /* 0x000fca0007f5e0ff */
[----:B------:R-:W-:Y:S01]  /*1890*/  @!P1 IMAD.X R0, R0, 0x1, R39, P2 ;  /* 0x0000000100009824 */ /* 0x000fe200010e0627 */
[----:B-1----:R-:W-:-:S04]  /*18a0*/  @!P1 LEA R2, P2, R3, R4, 0x2 ;  /* 0x0000000403029211 */ /* 0x002fc800078410ff */
[----:B------:R-:W-:Y:S01]  /*18b0*/  @!P1 LEA.HI.X R3, R3, R5, R0, 0x2, P2 ;  /* 0x0000000503039211 */ /* 0x000fe200010f1400 */
[----:B------:R-:W-:-:S06]  /*18c0*/  IMAD.MOV.U32 R5, RZ, RZ, RZ ;  /* 0x000000ffff057224 */ /* 0x000fcc00078e00ff */
[----:B------:R-:W2:Y:S01]  /*18d0*/  @!P1 LDG.E R5, desc[UR14][R2.64] ;  /* 0x0000000e02059981 */ /* 0x000ea2000c1e1900 */
[----:B------:R-:W-:Y:S02]  /*18e0*/  IMAD R15, R31, 0xc, RZ ;  /* 0x0000000c1f0f7824 */ /* 0x000fe400078e02ff */
[----:B------:R-:W-:-:S04]  /*18f0*/  IMAD.WIDE.U32 R24, R16, 0xc, R6 ;  /* 0x0000000c10187825 */ /* 0x000fc800078e0006 */
[----:B------:R-:W-:Y:S01]  /*1900*/  IMAD.IADD R25, R25, 0x1, R15 ;  /* 0x0000000119197824 */ /* 0x000fe200078e020f */
[----:B--2---:R1:W-:Y:S06]  /*1910*/  STG.E desc[UR14][R20.64], R5 ;  /* 0x0000000514007986 */ /* 0x0043ec000c10190e */
.L_x_74:
[----:B------:R-:W-:Y:S05]  /*1920*/  @!P0 BRA `(.L_x_75) ;  /* 0xfffffff0000c8947 */ /* 0x000fea000383ffff */
.L_x_71:
[----:B------:R-:W-:Y:S01]  /*1930*/  ULDC UR4, c[0x0][0x0] ;  /* 0x0000000000047ab9 */ /* 0x000fe20000000800 */
[----:B------:R-:W2:Y:S02]  /*1940*/  LDC R0, c[0x0][0xc] ;  /* 0x00000300ff007b82 */ /* 0x000ea40000000800 */
[----:B--2---:R-:W-:Y:S01]  /*1950*/  IMAD R3, R0, UR4, RZ ;  /* 0x0000000400037c24 */ /* 0x004fe2000f8e02ff */
[----:B------:R-:W-:-:S04]  /*1960*/  ULDC.64 UR4, c[0x0][0x210] ;  /* 0x0000840000047ab9 */ /* 0x000fc80000000a00 */
[----:B------:R-:W-:-:S04]  /*1970*/  IADD3 R48, P0, R3, R48, RZ ;  /* 0x0000003003307210 */ /* 0x000fc80007f1e0ff */
[----:B------:R-:W-:Y:S02]  /*1980*/  IADD3.X R49, RZ, R49, RZ, P0, !PT ;  /* 0x00000031ff317210 */ /* 0x000fe400007fe4ff */
[----:B------:R-:W-:-:S04]  /*1990*/  ISETP.GE.U32.AND P0, PT, R48, UR4, PT ;  /* 0x0000000430007c0c */ /* 0x000fc8000bf06070 */
[----:B------:R-:W-:-:S13]  /*19a0*/  ISETP.GE.AND.EX P0, PT, R49, UR5, PT, P0 ;  /* 0x0000000531007c0c */ /* 0x000fda000bf06300 */
[----:B------:R-:W-:Y:S05]  /*19b0*/  @!P0 BRA `(.L_x_76) ;  /* 0xffffffe400cc8947 */ /* 0x000fea000383ffff */
[----:B------:R-:W-:Y:S05]  /*19c0*/  EXIT ;  /* 0x000000000000794d */ /* 0x000fea0003800000 */
        .weak           $__internal_5_$__cuda_sm20_div_s64
        .type           $__internal_5_$__cuda_sm20_div_s64,@function
        .size           $__internal_5_$__cuda_sm20_div_s64,(.L_x_96 - $__internal_5_$__cuda_sm20_div_s64)
$__internal_5_$__cuda_sm20_div_s64:
        /* <DEDUP_REMOVED lines=15> */
[----:B------:R-:W-:Y:S01]  /*1ac0*/  IMAD.X R15, RZ, RZ, ~R11, P0 ;  /* 0x000000ffff0f7224 */ /* 0x000fe200000e0e0b */
[----:B------:R-:W-:-:S03]  /*1ad0*/  MOV R11, R8 ;  /* 0x00000008000b7202 */ /* 0x000fc60000000f00 */
        /* <DEDUP_REMOVED lines=37> */
[----:B------:R-:W-:-:S05]  /*1d30*/  IMAD R6, R13, R2, R6 ;  /* 0x000000020d067224 */ /* 0x000fca00078e0206 */
        /* <DEDUP_REMOVED lines=20> */
[-C--:B------:R-:W-:Y:S02]  /*1e80*/  IADD3.X R2, RZ, ~R13.reuse, RZ, P2, !PT ;  /* 0x8000000dff027210 */ /* 0x080fe400017fe4ff */
[----:B------:R-:W-:Y:S01]  /*1e90*/  SEL R12, R3, R12, !P1 ;  /* 0x0000000c030c7207 */ /* 0x000fe20004800000 */
[----:B------:R-:W-:Y:S01]  /*1ea0*/  IMAD.MOV.U32 R3, RZ, RZ, 0x0 ;  /* 0x00000000ff037424 */ /* 0x000fe200078e00ff */
[----:B------:R-:W-:Y:S01]  /*1eb0*/  SEL R13, R2, R13, !P1 ;  /* 0x0000000d020d7207 */ /* 0x000fe20004800000 */
[----:B------:R-:W-:Y:S01]  /*1ec0*/  IMAD.MOV.U32 R2, RZ, RZ, R0 ;  /* 0x000000ffff027224 */ /* 0x000fe200078e0000 */
[----:B------:R-:W-:-:S04]  /*1ed0*/  ISETP.NE.AND.EX P0, PT, R4, RZ, PT, P0 ;  /* 0x000000ff0400720c */ /* 0x000fc80003f05300 */
[----:B------:R-:W-:Y:S02]  /*1ee0*/  SEL R12, R12, 0xffffffff, P0 ;  /* 0xffffffff0c0c7807 */ /* 0x000fe40000000000 */
[----:B------:R-:W-:Y:S01]  /*1ef0*/  SEL R13, R13, 0xffffffff, P0 ;  /* 0xffffffff0d0d7807 */ /* 0x000fe20000000000 */
[----:B------:R-:W-:Y:S06]  /*1f00*/  RET.REL.NODEC R2 `(_ZN2at6native13im2col_kernelIfEEvlPKT_llllllllllllPS2_) ;  /* 0xffffffe0023c7950 */ /* 0x000fec0003c3ffff */
.L_x_77:
        /* <DEDUP_REMOVED lines=15> */
.L_x_96:


//--------------------- .text._ZN2at6native13im2col_kernelIdEEvlPKT_llllllllllllPS2_ --------------------------
	.section	.text._ZN2at6native13im2col_kernelIdEEvlPKT_llllllllllllPS2_,"ax",@progbits
	.align	128
        .global         _ZN2at6native13im2col_kernelIdEEvlPKT_llllllllllllPS2_
        .type           _ZN2at6native13im2col_kernelIdEEvlPKT_llllllllllllPS2_,@function
        .size           _ZN2at6native13im2col_kernelIdEEvlPKT_llllllllllllPS2_,(.L_x_97 - _ZN2at6native13im2col_kernelIdEEvlPKT_llllllllllllPS2_)
        .other          _ZN2at6native13im2col_kernelIdEEvlPKT_llllllllllllPS2_,@"STO_CUDA_ENTRY STV_DEFAULT"
_ZN2at6native13im2col_kernelIdEEvlPKT_llllllllllllPS2_:
.text._ZN2at6native13im2col_kernelIdEEvlPKT_llllllllllllPS2_:
        /* <DEDUP_REMOVED lines=15> */
.L_x_89:
[----:B------:R-:W-:Y:S01]  /*00f0*/  ULDC UR4, c[0x0][0x27c] ;  /* 0x00009f0000047ab9 */ /* 0x000fe20000000800 */
[----:B------:R-:W-:Y:S01]  /*0100*/  BSSY B0, `(.L_x_78) ;  /* 0x000002c000007945 */ /* 0x000fe20003800000 */
[----:B------:R-:W-:-:S04]  /*0110*/  LOP3.LUT R0, R49, UR4, RZ, 0xfc, !PT ;  /* 0x0000000431007c12 */ /* 0x000fc8000f8efcff */
[----:B------:R-:W-:-:S13]  /*0120*/  ISETP.NE.U32.AND P0, PT, R0, RZ, PT ;  /* 0x000000ff0000720c */ /* 0x000fda0003f05070 */
[----:B01----:R-:W-:Y:S05]  /*0130*/  @!P0 BRA `(.L_x_79) ;  /* 0x0000000000448947 */ /* 0x003fea0003800000 */
[----:B------:R-:W-:Y:S01]  /*0140*/  ULDC.64 UR4, c[0x0][0x278] ;  /* 0x00009e0000047ab9 */ /* 0x000fe20000000a00 */
[----:B------:R-:W-:Y:S01]  /*0150*/  IMAD.MOV.U32 R12, RZ, RZ, R48 ;  /* 0x000000ffff0c7224 */ /* 0x000fe200078e0030 */
[----:B------:R-:W-:Y:S01]  /*0160*/  MOV R0, 0x1b0 ;  /* 0x000001b000007802 */ /* 0x000fe20000000f00 */
[----:B------:R-:W-:Y:S02]  /*0170*/  IMAD.U32 R5, RZ, RZ, UR4 ;  /* 0x00000004ff057e24 */ /* 0x000fe4000f8e00ff */
[----:B------:R-:W-:Y:S02]  /*0180*/  IMAD.U32 R4, RZ, RZ, UR5 ;  /* 0x00000005ff047e24 */ /* 0x000fe4000f8e00ff */
[----:B------:R-:W-:-:S07]  /*0190*/  IMAD.MOV.U32 R7, RZ, RZ, R49 ;  /* 0x000000ffff077224 */ /* 0x000fce00078e0031 */
[----:B------:R-:W-:Y:S05]  /*01a0*/  CALL.REL.NOINC `($__internal_6_$__cuda_sm20_div_s64) ;  /* 0x00000018000c7944 */ /* 0x000fea0003c00000 */
        /* <DEDUP_REMOVED lines=10> */
.L_x_79:
        /* <DEDUP_REMOVED lines=19> */
[----:B------:R-:W-:Y:S02]  /*0380*/  @P1 IADD3 R18, R18, 0x1, RZ ;  /* 0x0000000112121810 */ /* 0x000fe40007ffe0ff */
[----:B------:R-:W-:-:S05]  /*0390*/  @!P2 LOP3.LUT R18, RZ, UR4, RZ, 0x33, !PT ;  /* 0x00000004ff12ac12 */ /* 0x000fca000f8e33ff */
[----:B------:R-:W-:-:S04]  /*03a0*/  IMAD.MOV R3, RZ, RZ, -R18 ;  /* 0x000000ffff037224 */ /* 0x000fc800078e0a12 */
[----:B------:R-:W-:-:S07]  /*03b0*/  IMAD R46, R3, UR4, R48 ;  /* 0x00000004032e7c24 */ /* 0x000fce000f8e0230 */
.L_x_80:
[----:B------:R-:W-:Y:S05]  /*03c0*/  BSYNC B0 ;  /* 0x0000000000007941 */ /* 0x000fea0003800000 */
.L_x_78:
        /* <DEDUP_REMOVED lines=12> */
[----:B------:R-:W-:Y:S05]  /*0490*/  CALL.REL.NOINC `($__internal_6_$__cuda_sm20_div_s64) ;  /* 0x0000001400507944 */ /* 0x000fea0003c00000 */
[----:B------:R-:W-:Y:S01]  /*04a0*/  IADD3 R3, P0, RZ, -R20, RZ ;  /* 0x80000014ff037210 */ /* 0x000fe20007f1e0ff */
[----:B------:R-:W-:Y:S02]  /*04b0*/  ULDC.64 UR4, c[0x0][0x270] ;  /* 0x00009c0000047ab9 */ /* 0x000fe40000000a00 */
[----:B------:R-:W-:Y:S01]  /*04c0*/  IMAD.U32 R9, RZ, RZ, UR4 ;  /* 0x00000004ff097e24 */ /* 0x000fe2000f8e00ff */
[----:B------:R-:W-:Y:S01]  /*04d0*/  IADD3.X R0, RZ, ~R21, RZ, P0, !PT ;  /* 0x80000015ff007210 */ /* 0x000fe200007fe4ff */
[----:B------:R-:W-:Y:S02]  /*04e0*/  IMAD.U32 R7, RZ, RZ, UR5 ;  /* 0x00000005ff077e24 */ /* 0x000fe4000f8e00ff */
[----:B------:R-:W-:-:S04]  /*04f0*/  IMAD.WIDE.U32 R18, R3, R9, R18 ;  /* 0x0000000903127225 */ /* 0x000fc800078e0012 */
[----:B------:R-:W-:-:S04]  /*0500*/  IMAD R0, R0, R9, RZ ;  /* 0x0000000900007224 */ /* 0x000fc800078e02ff */
[----:B------:R-:W-:-:S04]  /*0510*/  IMAD R3, R3, R7, R0 ;  /* 0x0000000703037224 */ /* 0x000fc800078e0200 */
[----:B------:R-:W-:Y:S01]  /*0520*/  IMAD.IADD R19, R19, 0x1, R3 ;  /* 0x0000000113137824 */ /* 0x000fe200078e0203 */
[----:B------:R-:W-:Y:S06]  /*0530*/  BRA `(.L_x_83) ;  /* 0x0000000000607947 */ /* 0x000fec0003800000 */
.L_x_82:
        /* <DEDUP_REMOVED lines=10> */
[----:B-1----:R-:W-:-:S05]  /*05e0*/  IMAD R4, R3, R9, RZ ;  /* 0x0000000903047224 */ /* 0x002fca00078e02ff */
[----:B------:R-:W-:-:S05]  /*05f0*/  IADD3 R5, -R4, RZ, RZ ;  /* 0x000000ff04057210 */ /* 0x000fca0007ffe1ff */
        /* <DEDUP_REMOVED lines=12> */
.L_x_83:
[----:B------:R-:W-:Y:S05]  /*06c0*/  BSYNC B0 ;  /* 0x0000000000007941 */ /* 0x000fea0003800000 */
.L_x_81:
        /* <DEDUP_REMOVED lines=41> */
.L_x_88:
[----:B0-----:R-:W0:Y:S01]  /*0960*/  LDC.64 R6, c[0x0][0x250] ;  /* 0x00009400ff067b82 */ /* 0x001e220000000a00 */
[----:B------:R-:W-:Y:S01]  /*0970*/  ULDC.64 UR4, c[0x0][0x240] ;  /* 0x0000900000047ab9 */ /* 0x000fe20000000a00 */
[----:B------:R-:W-:Y:S01]  /*0980*/  ULDC.64 UR16, c[0x0][0x220] ;  /* 0x0000880000107ab9 */ /* 0x000fe20000000a00 */
[----:B------:R-:W-:Y:S01]  /*0990*/  UIADD3 UR4, UP0, URZ, -UR4, URZ ;  /* 0x800000043f047290 */ /* 0x000fe2000ff1e03f */
[----:B------:R-:W-:Y:S01]  /*09a0*/  MOV R16, R22 ;  /* 0x0000001600107202 */ /* 0x000fe20000000f00 */
        /* <DEDUP_REMOVED lines=10> */
[----:B-1----:R-:W-:-:S03]  /*0a50*/  IMAD R0, R28, UR7, RZ ;  /* 0x000000071c007c24 */ /* 0x002fc6000f8e02ff */
[----:B------:R-:W-:Y:S01]  /*0a60*/  IADD3 R5, R5, R7, RZ ;  /* 0x0000000705057210 */ /* 0x000fe20007ffe0ff */
[----:B------:R-:W-:Y:S02]  /*0a70*/  IMAD R29, R29, UR6, R0 ;  /* 0x000000061d1d7c24 */ /* 0x000fe4000f8e0200 */
[----:B------:R-:W-:Y:S01]  /*0a80*/  IMAD.WIDE.U32 R26, R28, UR6, R4 ;  /* 0x000000061c1a7c25 */ /* 0x000fe2000f8e0004 */
[----:B--2---:R-:W-:Y:S01]  /*0a90*/  IADD3 R0, P2, R2, -0x1, RZ ;  /* 0xffffffff02007810 */ /* 0x004fe20007f5e0ff */
[----:B------:R-:W-:Y:S02]  /*0aa0*/  UIADD3 UR6, UP0, UR6, 0x1, URZ ;  /* 0x0000000106067890 */ /* 0x000fe4000ff1e03f */
[----:B------:R-:W-:Y:S01]  /*0ab0*/  IMAD R5, R21, UR16, RZ ;  /* 0x0000001015057c24 */ /* 0x000fe2000f8e02ff */
[----:B------:R-:W-:Y:S01]  /*0ac0*/  ISETP.GE.U32.AND P1, PT, R0, 0x3, PT ;  /* 0x000000030000780c */ /* 0x000fe20003f26070 */
[----:B------:R-:W-:Y:S01]  /*0ad0*/  IMAD.IADD R29, R27, 0x1, R29 ;  /* 0x000000011b1d7824 */ /* 0x000fe200078e021d */
[----:B------:R-:W-:Y:S01]  /*0ae0*/  IADD3.X R6, R3, -0x1, RZ, P2, !PT ;  /* 0xffffffff03067810 */ /* 0x000fe200017fe4ff */
[----:B------:R-:W-:Y:S01]  /*0af0*/  IMAD.MOV.U32 R28, RZ, RZ, R26 ;  /* 0x000000ffff1c7224 */ /* 0x000fe200078e001a */
[----:B------:R-:W-:Y:S01]  /*0b00*/  UIADD3.X UR7, URZ, UR7, URZ, UP0, !UPT ;  /* 0x000000073f077290 */ /* 0x000fe200087fe43f */
[----:B------:R-:W-:Y:S01]  /*0b10*/  IMAD R7, R20, UR17, R5 ;  /* 0x0000001114077c24 */ /* 0x000fe2000f8e0205 */
[----:B------:R-:W-:Y:S01]  /*0b20*/  ISETP.GE.U32.AND.EX P1, PT, R6, RZ, PT, P1 ;  /* 0x000000ff0600720c */ /* 0x000fe20003f26110 */
[----:B------:R-:W-:Y:S01]  /*0b30*/  IMAD.WIDE.U32 R4, R20, UR16, R28 ;  /* 0x0000001014047c25 */ /* 0x000fe2000f8e001c */
[----:B0-----:R-:W-:-:S03]  /*0b40*/  ISETP.LE.U32.AND P0, PT, R8, UR6, PT ;  /* 0x0000000608007c0c */ /* 0x001fc6000bf03070 */
[----:B------:R-:W-:Y:S02]  /*0b50*/  IMAD.IADD R7, R5, 0x1, R7 ;  /* 0x0000000105077824 */ /* 0x000fe400078e0207 */
[----:B------:R-:W-:Y:S02]  /*0b60*/  IMAD.U32 R0, RZ, RZ, UR7 ;  /* 0x00000007ff007e24 */ /* 0x000fe4000f8e00ff */
[----:B------:R-:W-:Y:S02]  /*0b70*/  IMAD R13, R7, UR10, RZ ;  /* 0x0000000a070d7c24 */ /* 0x000fe4000f8e02ff */
[----:B------:R-:W-:Y:S01]  /*0b80*/  IMAD.WIDE.U32 R30, R4, UR10, R16 ;  /* 0x0000000a041e7c25 */ /* 0x000fe2000f8e0010 */
[----:B------:R-:W-:-:S03]  /*0b90*/  ISETP.GE.AND.EX P0, PT, R0, R9, PT, P0 ;  /* 0x000000090000720c */ /* 0x000fc60003f06300 */
[----:B------:R-:W-:Y:S01]  /*0ba0*/  IMAD R13, R4, UR11, R13 ;  /* 0x0000000b040d7c24 */ /* 0x000fe2000f8e020d */
[----:B------:R-:W-:Y:S09]  /*0bb0*/  @!P1 BRA `(.L_x_85) ;  /* 0x0000000800089947 */ /* 0x000ff20003800000 */
[----:B------:R-:W0:Y:S01]  /*0bc0*/  LDC.64 R32, c[0x0][0x268] ;  /* 0x00009a00ff207b82 */ /* 0x000e220000000a00 */
[----:B------:R-:W-:Y:S01]  /*0bd0*/  ULDC.64 UR4, c[0x0][0x258] ;  /* 0x0000960000047ab9 */ /* 0x000fe20000000a00 */
[----:B------:R-:W-:Y:S01]  /*0be0*/  MOV R14, R24 ;  /* 0x00000018000e7202 */ /* 0x000fe20000000f00 */
[----:B------:R-:W-:Y:S01]  /*0bf0*/  IMAD R5, R47, UR4, RZ ;  /* 0x000000042f057c24 */ /* 0x000fe2000f8e02ff */
[----:B------:R-:W-:Y:S01]  /*0c00*/  ULDC.64 UR18, c[0x0][0x218] ;  /* 0x0000860000127ab9 */ /* 0x000fe20000000a00 */
[----:B------:R-:W-:Y:S02]  /*0c10*/  ULDC.64 UR12, c[0x0][0x270] ;  /* 0x00009c00000c7ab9 */ /* 0x000fe40000000a00 */
[----:B------:R-:W-:Y:S01]  /*0c20*/  IMAD R5, R46, UR5, R5 ;  /* 0x000000052e057c24 */ /* 0x000fe2000f8e0205 */
[----:B------:R-:W1:Y:S01]  /*0c30*/  LDC.64 R10, c[0x0][0x248] ;  /* 0x00009200ff0a7b82 */ /* 0x000e620000000a00 */
[----:B------:R-:W-:Y:S01]  /*0c40*/  IMAD.WIDE.U32 R6, R4, UR10, R14 ;  /* 0x0000000a04067c25 */ /* 0x000fe2000f8e000e */
[----:B------:R-:W-:-:S03]  /*0c50*/  UMOV UR5, URZ ;  /* 0x0000003f00057c82 */ /* 0x000fc60008000000 */
[----:B------:R-:W-:Y:S01]  /*0c60*/  IMAD.IADD R7, R13, 0x1, R7 ;  /* 0x000000010d077824 */ /* 0x000fe200078e0207 */
[----:B------:R-:W-:Y:S02]  /*0c70*/  LEA R14, P3, R6, UR18, 0x3 ;  /* 0x00000012060e7c11 */ /* 0x000fe4000f8618ff */
[C-C-:B0-----:R-:W-:Y:S02]  /*0c80*/  SHF.L.U64.HI R0, R32.reuse, 0x1, R33.reuse ;  /* 0x0000000120007819 */ /* 0x141fe40000010221 */
        /* <DEDUP_REMOVED lines=8> */
[C---:B------:R-:W-:Y:S02]  /*0d10*/  IMAD.IADD R11, R5.reuse, 0x1, R11 ;  /* 0x00000001050b7824 */ /* 0x040fe400078e020b */
[----:B------:R-:W-:Y:S02]  /*0d20*/  IMAD.IADD R35, R5, 0x1, R9 ;  /* 0x0000000105237824 */ /* 0x000fe400078e0209 */
[----:B------:R-:W-:Y:S02]  /*0d30*/  IMAD.MOV.U32 R34, RZ, RZ, R8 ;  /* 0x000000ffff227224 */ /* 0x000fe400078e0008 */
[----:B------:R-:W-:Y:S01]  /*0d40*/  IMAD.WIDE.U32 R8, R4, UR10, R10 ;  /* 0x0000000a04087c25 */ /* 0x000fe2000f8e000a */
[----:B------:R-:W-:-:S03]  /*0d50*/  LOP3.LUT R11, R2, 0x3, RZ, 0xc0, !PT ;  /* 0x00000003020b7812 */ /* 0x000fc600078ec0ff */
[----:B------:R-:W-:Y:S01]  /*0d60*/  IMAD.IADD R9, R13, 0x1, R9 ;  /* 0x000000010d097824 */ /* 0x000fe200078e0209 */
[----:B------:R-:W-:Y:S01]  /*0d70*/  LEA R12, P1, R8, UR18, 0x3 ;  /* 0x00000012080c7c11 */ /* 0x000fe2000f8218ff */
[----:B------:R-:W-:Y:S01]  /*0d80*/  IMAD.WIDE.U32 R4, R4, UR10, R34 ;  /* 0x0000000a04047c25 */ /* 0x000fe2000f8e0022 */
[----:B------:R-:W-:Y:S01]  /*0d90*/  IADD3 R10, P2, R11, -R2, RZ ;  /* 0x800000020b0a7210 */ /* 0x000fe20007f5e0ff */
[----:B------:R-:W-:Y:S01]  /*0da0*/  ULDC.64 UR10, c[0x0][0x278] ;  /* 0x00009e00000a7ab9 */ /* 0x000fe20000000a00 */
[----:B------:R-:W-:Y:S01]  /*0db0*/  LEA.HI.X R11, R6, UR19, R7, 0x3, P3 ;  /* 0x00000013060b7c11 */ /* 0x000fe200098f1c07 */
[C---:B------:R-:W-:Y:S01]  /*0dc0*/  IMAD.IADD R7, R13.reuse, 0x1, R5 ;  /* 0x000000010d077824 */ /* 0x040fe200078e0205 */
[----:B------:R-:W-:Y:S01]  /*0dd0*/  LEA.HI.X R9, R8, UR19, R9, 0x3, P1 ;  /* 0x0000001308097c11 */ /* 0x000fe200088f1c09 */
[----:B------:R-:W-:Y:S01]  /*0de0*/  UIMAD UR4, UR11, UR12, URZ ;  /* 0x0000000c0b0472a4 */ /* 0x000fe2000f8e023f */
[C---:B------:R-:W-:Y:S01]  /*0df0*/  LEA R8, P3, R4.reuse, UR18, 0x3 ;  /* 0x0000001204087c11 */ /* 0x040fe2000f8618ff */
[----:B------:R-:W-:Y:S01]  /*0e00*/  UIMAD.WIDE.U32 UR8, UR10, UR12, URZ ;  /* 0x0000000c0a0872a5 */ /* 0x000fe2000f8e003f */
[----:B------:R-:W-:Y:S01]  /*0e10*/  IADD3 R5, R13, R31, RZ ;  /* 0x0000001f0d057210 */ /* 0x000fe20007ffe0ff */
[----:B------:R-:W-:Y:S01]  /*0e20*/  UIMAD UR10, UR10, UR13, UR4 ;  /* 0x0000000d0a0a72a4 */ /* 0x000fe2000f8e0204 */
[----:B------:R-:W-:Y:S01]  /*0e30*/  LEA.HI.X R7, R4, UR19, R7, 0x3, P3 ;  /* 0x0000001304077c11 */ /* 0x000fe200098f1c07 */
[----:B------:R-:W-:Y:S01]  /*0e40*/  IMAD.X R4, RZ, RZ, ~R3, P2 ;  /* 0x000000ffff047224 */ /* 0x000fe200010e0e03 */
[----:B------:R-:W-:Y:S01]  /*0e50*/  LEA R6, P3, R30, UR18, 0x3 ;  /* 0x000000121e067c11 */ /* 0x000fe2000f8618ff */
[----:B------:R-:W-:Y:S01]  /*0e60*/  UIADD3 UR9, UR9, UR10, URZ ;  /* 0x0000000a09097290 */ /* 0x000fe2000fffe03f */
[----:B------:R-:W-:Y:S01]  /*0e70*/  ISETP.GE.U32.AND P1, PT, R26, UR16, PT ;  /* 0x000000101a007c0c */ /* 0x000fe2000bf26070 */
[----:B------:R-:W-:Y:S01]  /*0e80*/  IMAD.MOV.U32 R2, RZ, RZ, R22 ;  /* 0x000000ffff027224 */ /* 0x000fe200078e0016 */
[----:B------:R-:W-:Y:S01]  /*0e90*/  LEA.HI.X R5, R30, UR19, R5, 0x3, P3 ;  /* 0x000000131e057c11 */ /* 0x000fe200098f1c05 */
[----:B------:R-:W-:Y:S01]  /*0ea0*/  IMAD.MOV.U32 R3, RZ, RZ, R17 ;  /* 0x000000ffff037224 */ /* 0x000fe200078e0011 */
[----:B------:R-:W-:Y:S01]  /*0eb0*/  ISETP.GE.AND.EX P1, PT, R29, UR17, PT, P1 ;  /* 0x000000111d007c0c */ /* 0x000fe2000bf26310 */
[----:B------:R-:W-:Y:S01]  /*0ec0*/  IMAD.SHL.U32 R33, R32, 0x20, RZ ;  /* 0x0000002020217824 */ /* 0x000fe200078e00ff */
[----:B------:R-:W-:Y:S01]  /*0ed0*/  USHF.L.U32 UR12, UR8, 0x3, URZ ;  /* 0x00000003080c7899 */ /* 0x000fe2000800063f */
[----:B------:R-:W-:Y:S01]  /*0ee0*/  UMOV UR4, URZ ;  /* 0x0000003f00047c82 */ /* 0x000fe20008000000 */
[----:B------:R-:W-:Y:S01]  /*0ef0*/  USHF.L.U64.HI UR8, UR8, 0x3, UR9 ;  /* 0x0000000308087899 */ /* 0x000fe20008010209 */
[----:B------:R-:W-:Y:S01]  /*0f00*/  ULDC.64 UR16, c[0x0][0x278] ;  /* 0x00009e0000107ab9 */ /* 0x000fe20000000a00 */
[----:B------:R-:W-:-:S10]  /*0f10*/  ULDC.64 UR10, c[0x0][0x228] ;  /* 0x00008a00000a7ab9 */ /* 0x000fd40000000a00 */
.L_x_86:
[----:B0-----:R-:W-:Y:S02]  /*0f20*/  LOP3.LUT R34, R3, R29, RZ, 0xfc, !PT ;  /* 0x0000001d03227212 */ /* 0x001fe400078efcff */
[----:B------:R-:W-:Y:S02]  /*0f30*/  CS2R R38, SRZ ;  /* 0x0000000000267805 */ /* 0x000fe4000001ff00 */
[----:B------:R-:W-:Y:S01]  /*0f40*/  ISETP.GE.U32.AND P3, PT, R2, UR10, PT ;  /* 0x0000000a02007c0c */ /* 0x000fe2000bf66070 */
[----:B------:R-:W0:Y:S01]  /*0f50*/  LDC.64 R40, c[0x0][0x268] ;  /* 0x00009a00ff287b82 */ /* 0x000e220000000a00 */
[----:B------:R-:W-:-:S04]  /*0f60*/  ISETP.LT.OR P2, PT, R34, RZ, P1 ;  /* 0x000000ff2200720c */ /* 0x000fc80000f41670 */
[----:B------:R-:W-:-:S13]  /*0f70*/  ISETP.GE.OR.EX P2, PT, R3, UR11, P2, P3 ;  /* 0x0000000b03007c0c */ /* 0x000fda0009746730 */
[----:B------:R-:W-:Y:S01]  /*0f80*/  @!P2 MOV R34, R6 ;  /* 0x000000060022a202 */ /* 0x000fe20000000f00 */
[----:B------:R-:W-:-:S05]  /*0f90*/  @!P2 IMAD.MOV.U32 R35, RZ, RZ, R5 ;  /* 0x000000ffff23a224 */ /* 0x000fca00078e0005 */
[----:B------:R1:W2:Y:S01]  /*0fa0*/  @!P2 LDG.E.64 R38, desc[UR14][R34.64] ;  /* 0x0000000e2226a981 */ /* 0x0002a2000c1e1b00 */
[----:B0-----:R-:W-:-:S04]  /*0fb0*/  IADD3 R37, P2, R2, R40, RZ ;  /* 0x0000002802257210 */ /* 0x001fc80007f5e0ff */
[----:B------:R-:W-:Y:S01]  /*0fc0*/  ISETP.GE.U32.AND P3, PT, R37, UR10, PT ;  /* 0x0000000a25007c0c */ /* 0x000fe2000bf66070 */
[----:B------:R-:W-:Y:S02]  /*0fd0*/  IMAD.X R43, R3, 0x1, R41, P2 ;  /* 0x00000001032b7824 */ /* 0x000fe400010e0629 */
[----:B-1----:R-:W-:-:S03]  /*0fe0*/  IMAD.MOV.U32 R34, RZ, RZ, R44 ;  /* 0x000000ffff227224 */ /* 0x002fc600078e002c */
[----:B------:R-:W-:Y:S01]  /*0ff0*/  LOP3.LUT R36, R43, R29, RZ, 0xfc, !PT ;  /* 0x0000001d2b247212 */ /* 0x000fe200078efcff */
[----:B------:R-:W-:-:S03]  /*1000*/  IMAD.MOV.U32 R35, RZ, RZ, R45 ;  /* 0x000000ffff237224 */ /* 0x000fc600078e002d */
[----:B------:R-:W-:Y:S02]  /*1010*/  ISETP.LT.OR P2, PT, R36, RZ, P1 ;  /* 0x000000ff2400720c */ /* 0x000fe40000f41670 */
[----:B------:R-:W0:Y:S02]  /*1020*/  LDC.64 R36, c[0x0][0x270] ;  /* 0x00009c00ff247b82 */ /* 0x000e240000000a00 */
[----:B------:R-:W-:Y:S02]  /*1030*/  ISETP.GE.OR.EX P2, PT, R43, UR11, P2, P3 ;  /* 0x0000000b2b007c0c */ /* 0x000fe40009746730 */
[----:B------:R-:W-:Y:S01]  /*1040*/  CS2R R42, SRZ ;  /* 0x00000000002a7805 */ /* 0x000fe2000001ff00 */
[----:B--2---:R1:W-:Y:S10]  /*1050*/  STG.E.64 desc[UR14][R34.64], R38 ;  /* 0x0000002622007986 */ /* 0x0043f4000c101b0e */
        /* <DEDUP_REMOVED lines=17> */
[----:B------:R-:W-:Y:S01]  /*1170*/  IMAD R41, R41, 0x3, RZ ;  /* 0x0000000329297824 */ /* 0x000fe200078e02ff */
[----:B--2---:R0:W-:Y:S05]  /*1180*/  STG.E.64 desc[UR14][R38.64], R42 ;  /* 0x0000002a26007986 */ /* 0x0041ea000c101b0e */
[----:B0-----:R-:W-:Y:S02]  /*1190*/  @!P2 IMAD.MOV.U32 R42, RZ, RZ, R8 ;  /* 0x000000ffff2aa224 */ /* 0x001fe400078e0008 */
[----:B------:R-:W-:-:S05]  /*11a0*/  @!P2 IMAD.MOV.U32 R43, RZ, RZ, R7 ;  /* 0x000000ffff2ba224 */ /* 0x000fca00078e0007 */
[----:B------:R-:W2:Y:S01]  /*11b0*/  @!P2 LDG.E.64 R34, desc[UR14][R42.64] ;  /* 0x0000000e2a22a981 */ /* 0x000ea2000c1e1b00 */
[----:B------:R-:W-:Y:S02]  /*11c0*/  IADD3 R41, R41, R45, RZ ;  /* 0x0000002d29297210 */ /* 0x000fe40007ffe0ff */
[----:B------:R-:W-:Y:S02]  /*11d0*/  ISETP.GE.U32.AND P3, PT, R44, UR10, PT ;  /* 0x0000000a2c007c0c */ /* 0x000fe4000bf66070 */
[----:B------:R-:W-:-:S04]  /*11e0*/  LOP3.LUT R37, R41, R29, RZ, 0xfc, !PT ;  /* 0x0000001d29257212 */ /* 0x000fc800078efcff */
[----:B------:R-:W-:-:S04]  /*11f0*/  ISETP.LT.OR P2, PT, R37, RZ, P1 ;  /* 0x000000ff2500720c */ /* 0x000fc80000f41670 */
[----:B------:R-:W-:Y:S02]  /*1200*/  ISETP.GE.OR.EX P2, PT, R41, UR11, P2, P3 ;  /* 0x0000000b29007c0c */ /* 0x000fe40009746730 */
[----:B------:R-:W-:-:S04]  /*1210*/  LEA R38, P3, R36, R38, 0x3 ;  /* 0x0000002624267211 */ /* 0x000fc800078618ff */
[----:B------:R-:W-:Y:S02]  /*1220*/  LEA.HI.X R39, R36, R39, R53, 0x3, P3 ;  /* 0x0000002724277211 */ /* 0x000fe400018f1c35 */
[----:B------:R-:W-:-:S05]  /*1230*/  CS2R R36, SRZ ;  /* 0x0000000000247805 */ /* 0x000fca000001ff00 */
[----:B------:R-:W-:Y:S02]  /*1240*/  @!P2 IMAD.MOV.U32 R40, RZ, RZ, R14 ;  /* 0x000000ffff28a224 */ /* 0x000fe400078e000e */
[----:B------:R-:W-:Y:S01]  /*1250*/  @!P2 IMAD.MOV.U32 R41, RZ, RZ, R11 ;  /* 0x000000ffff29a224 */ /* 0x000fe200078e000b */
[----:B--2---:R0:W-:Y:S04]  /*1260*/  STG.E.64 desc[UR14][R38.64], R34 ;  /* 0x0000002226007986 */ /* 0x0041e8000c101b0e */
[----:B------:R-:W2:Y:S01]  /*1270*/  @!P2 LDG.E.64 R36, desc[UR14][R40.64] ;  /* 0x0000000e2824a981 */ /* 0x000ea2000c1e1b00 */
[----:B------:R-:W-:Y:S01]  /*1280*/  UIADD3 UR4, UP0, UR4, 0x4, URZ ;  /* 0x0000000404047890 */ /* 0x000fe2000ff1e03f */
[----:B------:R-:W-:Y:S02]  /*1290*/  IADD3 R42, P2, R38, UR12, RZ ;  /* 0x0000000c262a7c10 */ /* 0x000fe4000ff5e0ff */
[----:B------:R-:W-:Y:S01]  /*12a0*/  IADD3 R6, P4, R6, R33, RZ ;  /* 0x0000002106067210 */ /* 0x000fe20007f9e0ff */
[----:B------:R-:W-:Y:S01]  /*12b0*/  UIADD3.X UR5, URZ, UR5, URZ, UP0, !UPT ;  /* 0x000000053f057290 */ /* 0x000fe200087fe43f */
[----:B------:R-:W-:-:S02]  /*12c0*/  IADD3.X R43, R39, UR8, RZ, P2, !PT ;  /* 0x00000008272b7c10 */ /* 0x000fc400097fe4ff */
[----:B------:R-:W-:Y:S01]  /*12d0*/  IADD3 R44, P3, R10, UR4, RZ ;  /* 0x000000040a2c7c10 */ /* 0x000fe2000ff7e0ff */
[--C-:B------:R-:W-:Y:S01]  /*12e0*/  IMAD.X R5, R5, 0x1, R16.reuse, P4 ;  /* 0x0000000105057824 */ /* 0x100fe200020e0610 */
[----:B------:R-:W-:Y:S02]  /*12f0*/  IADD3 R14, P6, R14, R33, RZ ;  /* 0x000000210e0e7210 */ /* 0x000fe40007fde0ff */
[----:B------:R-:W-:Y:S02]  /*1300*/  ISETP.NE.U32.AND P2, PT, R44, RZ, PT ;  /* 0x000000ff2c00720c */ /* 0x000fe40003f45070 */
[----:B------:R-:W-:Y:S01]  /*1310*/  IADD3.X R44, R4, UR5, RZ, P3, !PT ;  /* 0x00000005042c7c10 */ /* 0x000fe20009ffe4ff */
[----:B------:R-:W-:Y:S01]  /*1320*/  IMAD.X R11, R11, 0x1, R16, P6 ;  /* 0x000000010b0b7824 */ /* 0x000fe200030e0610 */
[----:B------:R-:W-:Y:S02]  /*1330*/  LEA R2, P3, R32, R2, 0x2 ;  /* 0x0000000220027211 */ /* 0x000fe400078610ff */
[----:B------:R-:W-:-:S02]  /*1340*/  ISETP.NE.AND.EX P2, PT, R44, RZ, PT, P2 ;  /* 0x000000ff2c00720c */ /* 0x000fc40003f45320 */
[----:B------:R-:W-:Y:S01]  /*1350*/  IADD3 R44, P5, R42, UR12, RZ ;  /* 0x0000000c2a2c7c10 */ /* 0x000fe2000ffbe0ff */
[----:B------:R-:W-:Y:S01]  /*1360*/  IMAD.X R3, R3, 0x1, R0, P3 ;  /* 0x0000000103037824 */ /* 0x000fe200018e0600 */
[-C--:B------:R-:W-:Y:S02]  /*1370*/  IADD3 R12, P3, R12, R33.reuse, RZ ;  /* 0x000000210c0c7210 */ /* 0x080fe40007f7e0ff */
[----:B------:R-:W-:Y:S02]  /*1380*/  IADD3.X R45, R43, UR8, RZ, P5, !PT ;  /* 0x000000082b2d7c10 */ /* 0x000fe4000affe4ff */
[----:B------:R-:W-:Y:S02]  /*1390*/  IADD3 R8, P5, R8, R33, RZ ;  /* 0x0000002108087210 */ /* 0x000fe40007fbe0ff */
[----:B------:R-:W-:-:S03]  /*13a0*/  IADD3.X R9, R9, R16, RZ, P3, !PT ;  /* 0x0000001009097210 */ /* 0x000fc60001ffe4ff */
[----:B------:R-:W-:Y:S01]  /*13b0*/  IMAD.X R7, R7, 0x1, R16, P5 ;  /* 0x0000000107077824 */ /* 0x000fe200028e0610 */
[----:B--2---:R0:W-:Y:S01]  /*13c0*/  STG.E.64 desc[UR14][R42.64], R36 ;  /* 0x000000242a007986 */ /* 0x0041e2000c101b0e */
[----:B------:R-:W-:Y:S06]  /*13d0*/  @P2 BRA `(.L_x_86) ;  /* 0xfffffff800d02947 */ /* 0x000fec000383ffff */
.L_x_85:
        /* <DEDUP_REMOVED lines=40> */
[----:B------:R-:W1:Y:S02]  /*1660*/  LDC.64 R10, c[0x0][0x268] ;  /* 0x00009a00ff0a7b82 */ /* 0x000e640000000a00 */
[----:B-1----:R-:W-:-:S04]  /*1670*/  IMAD.WIDE.U32 R10, R2, UR4, R10 ;  /* 0x00000004020a7c25 */ /* 0x002fc8000f8e000a */
[----:B------:R-:W-:Y:S01]  /*1680*/  IMAD.IADD R12, R33, 0x1, R11 ;  /* 0x00000001210c7824 */ /* 0x000fe200078e020b */
[----:B------:R-:W-:Y:S02]  /*1690*/  IADD3 R8, P2, R22, R10, RZ ;  /* 0x0000000a16087210 */ /* 0x000fe40007f5e0ff */
[----:B------:R-:W-:Y:S02]  /*16a0*/  CS2R R32, SRZ ;  /* 0x0000000000207805 */ /* 0x000fe4000001ff00 */
[----:B------:R-:W-:Y:S01]  /*16b0*/  ISETP.GE.U32.AND P3, PT, R8, UR10, PT ;  /* 0x0000000a08007c0c */ /* 0x000fe2000bf66070 */
[----:B------:R-:W-:-:S05]  /*16c0*/  IMAD.X R9, R12, 0x1, R17, P2 ;  /* 0x000000010c097824 */ /* 0x000fca00010e0611 */
[----:B------:R-:W-:-:S04]  /*16d0*/  LOP3.LUT R0, R9, R29, RZ, 0xfc, !PT ;  /* 0x0000001d09007212 */ /* 0x000fc800078efcff */
[----:B------:R-:W-:-:S04]  /*16e0*/  ISETP.LT.OR P2, PT, R0, RZ, P1 ;  /* 0x000000ff0000720c */ /* 0x000fc80000f41670 */
[----:B------:R-:W-:-:S13]  /*16f0*/  ISETP.GE.OR.EX P2, PT, R9, UR11, P2, P3 ;  /* 0x0000000b09007c0c */ /* 0x000fda0009746730 */
[----:B0-----:R-:W0:Y:S01]  /*1700*/  @!P2 LDC.64 R34, c[0x0][0x218] ;  /* 0x00008600ff22ab82 */ /* 0x001e220000000a00 */
        /* <DEDUP_REMOVED lines=27> */
[----:B------:R-:W-:Y:S02]  /*18c0*/  @!P1 LEA.HI.X R11, R30, R3, R13, 0x3, P2 ;  /* 0x000000031e0b9211 */ /* 0x000fe400010f1c0d */
[----:B------:R-:W-:-:S06]  /*18d0*/  CS2R R2, SRZ ;  /* 0x0000000000027805 */ /* 0x000fcc000001ff00 */
[----:B------:R-:W2:Y:S01]  /*18e0*/  @!P1 LDG.E.64 R2, desc[UR14][R10.64] ;  /* 0x0000000e0a029981 */ /* 0x000ea2000c1e1b00 */
[----:B------:R-:W-:Y:S02]  /*18f0*/  IMAD R27, R27, 0x18, RZ ;  /* 0x000000181b1b7824 */ /* 0x000fe400078e02ff */
[----:B------:R-:W-:-:S04]  /*1900*/  IMAD.WIDE.U32 R44, R6, 0x18, R4 ;  /* 0x00000018062c7825 */ /* 0x000fc800078e0004 */
[----:B------:R-:W-:Y:S01]  /*1910*/  IMAD.IADD R45, R45, 0x1, R27 ;  /* 0x000000012d2d7824 */ /* 0x000fe200078e021b */
[----:B--2---:R2:W-:Y:S06]  /*1920*/  STG.E.64 desc[UR14][R8.64], R2 ;  /* 0x0000000208007986 */ /* 0x0045ec000c101b0e */
.L_x_87:
[----:B------:R-:W-:Y:S05]  /*1930*/  @!P0 BRA `(.L_x_88) ;  /* 0xfffffff000088947 */ /* 0x000fea000383ffff */
.L_x_84:
        /* <DEDUP_REMOVED lines=10> */
        .weak           $__internal_6_$__cuda_sm20_div_s64
        .type           $__internal_6_$__cuda_sm20_div_s64,@function
        .size           $__internal_6_$__cuda_sm20_div_s64,(.L_x_97 - $__internal_6_$__cuda_sm20_div_s64)
$__internal_6_$__cuda_sm20_div_s64:
        /* <DEDUP_REMOVED lines=83> */
[----:B------:R-:W-:Y:S06]  /*1f10*/  RET.REL.NODEC R2 `(_ZN2at6native13im2col_kernelIdEEvlPKT_llllllllllllPS2_) ;  /* 0xffffffe002387950 */ /* 0x000fec0003c3ffff */
.L_x_90:
        /* <DEDUP_REMOVED lines=14> */
.L_x_97:


//--------------------- .nv.shared.reserved.0     --------------------------
	.section	.nv.shared.reserved.0,"aw",@nobits
	.weak		__nv_reservedSMEM_offset_0_alias
	.size		__nv_reservedSMEM_offset_0_alias, 0, 0
	.other		__nv_reservedSMEM_offset_0_alias,@"STO_CUDA_RESERVED_SHARED STV_DEFAULT"
__nv_reservedSMEM_offset_0_alias:
	.zero		0


//--------------------- .nv.global                --------------------------
	.section	.nv.global,"aw",@nobits
.nv.global:
	.type		_ZN39_INTERNAL_72552453_9_Im2Col_cu_c1fd30784cuda3std3__48in_placeE,@object
	.size		_ZN39_INTERNAL_72552453_9_Im2Col_cu_c1fd30784cuda3std3__48in_placeE,(_ZN39_INTERNAL_72552453_9_Im2Col_cu_c1fd30784cuda3std6ranges3__45__cpo8distanceE - _ZN39_INTERNAL_72552453_9_Im2Col_cu_c1fd30784cuda3std3__48in_placeE)
_ZN39_INTERNAL_72552453_9_Im2Col_cu_c1fd30784cuda3std3__48in_placeE:
	.zero		1
	.type		_ZN39_INTERNAL_72552453_9_Im2Col_cu_c1fd30784cuda3std6ranges3__45__cpo8distanceE,@object
	.size		_ZN39_INTERNAL_72552453_9_Im2Col_cu_c1fd30784cuda3std6ranges3__45__cpo8distanceE,(_ZN39_INTERNAL_72552453_9_Im2Col_cu_c1fd30784cuda3std3__45__cpo6cbeginE - _ZN39_INTERNAL_72552453_9_Im2Col_cu_c1fd30784cuda3std6ranges3__45__cpo8distanceE)
_ZN39_INTERNAL_72552453_9_Im2Col_cu_c1fd30784cuda3std6ranges3__45__cpo8distanceE:
	.zero		1
	.type		_ZN39_INTERNAL_72552453_9_Im2Col_cu_c1fd30784cuda3std3__45__cpo6cbeginE,@object
	.size		_ZN39_INTERNAL_72552453_9_Im2Col_cu_c1fd30784cuda3std3__45__cpo6cbeginE,(_ZN39_INTERNAL_72552453_9_Im2Col_cu_c1fd30784cuda3std6ranges3__45__cpo7advanceE - _ZN39_INTERNAL_72552453_9_Im2Col_cu_c1fd30784cuda3std3__45__cpo6cbeginE)
_ZN39_INTERNAL_72552453_9_Im2Col_cu_c1fd30784cuda3std3__45__cpo6cbeginE:
	.zero		1
	.type		_ZN39_INTERNAL_72552453_9_Im2Col_cu_c1fd30784cuda3std6ranges3__45__cpo7advanceE,@object
	.size		_ZN39_INTERNAL_72552453_9_Im2Col_cu_c1fd30784cuda3std6ranges3__45__cpo7advanceE,(_ZN39_INTERNAL_72552453_9_Im2Col_cu_c1fd30784cuda3std3__45__cpo7crbeginE - _ZN39_INTERNAL_72552453_9_Im2Col_cu_c1fd30784cuda3std6ranges3__45__cpo7advanceE)
_ZN39_INTERNAL_72552453_9_Im2Col_cu_c1fd30784cuda3std6ranges3__45__cpo7advanceE:
	.zero		1
	.type		_ZN39_INTERNAL_72552453_9_Im2Col_cu_c1fd30784cuda3std3__45__cpo7crbeginE,@object
	.size		_ZN39_INTERNAL_72552453_9_Im2Col_cu_c1fd30784cuda3std3__45__cpo7crbeginE,(_ZN39_INTERNAL_72552453_9_Im2Col_cu_c1fd30784cuda3std6ranges3__45__cpo4dataE - _ZN39_INTERNAL_72552453_9_Im2Col_cu_c1fd30784cuda3std3__45__cpo7crbeginE)
_ZN39_INTERNAL_72552453_9_Im2Col_cu_c1fd30784cuda3std3__45__cpo7crbeginE:
	.zero		1
	.type		_ZN39_INTERNAL_72552453_9_Im2Col_cu_c1fd30784cuda3std6ranges3__45__cpo4dataE,@object
	.size		_ZN39_INTERNAL_72552453_9_Im2Col_cu_c1fd30784cuda3std6ranges3__45__cpo4dataE,(_ZN39_INTERNAL_72552453_9_Im2Col_cu_c1fd30784cuda3std6ranges3__45__cpo5beginE - _ZN39_INTERNAL_72552453_9_Im2Col_cu_c1fd30784cuda3std6ranges3__45__cpo4dataE)
_ZN39_INTERNAL_72552453_9_Im2Col_cu_c1fd30784cuda3std6ranges3__45__cpo4dataE:
	.zero		1
	.type		_ZN39_INTERNAL_72552453_9_Im2Col_cu_c1fd30784cuda3std6ranges3__45__cpo5beginE,@object
	.size		_ZN39_INTERNAL_72552453_9_Im2Col_cu_c1fd30784cuda3std6ranges3__45__cpo5beginE,(_ZN39_INTERNAL_72552453_9_Im2Col_cu_c1fd30784cuda3std3__441_GLOBAL__N__72552453_9_Im2Col_cu_c1fd30786ignoreE - _ZN39_INTERNAL_72552453_9_Im2Col_cu_c1fd30784cuda3std6ranges3__45__cpo5beginE)
_ZN39_INTERNAL_72552453_9_Im2Col_cu_c1fd30784cuda3std6ranges3__45__cpo5beginE:
	.zero		1
	.type		_ZN39_INTERNAL_72552453_9_Im2Col_cu_c1fd30784cuda3std3__441_GLOBAL__N__72552453_9_Im2Col_cu_c1fd30786ignoreE,@object
	.size		_ZN39_INTERNAL_72552453_9_Im2Col_cu_c1fd30784cuda3std3__441_GLOBAL__N__72552453_9_Im2Col_cu_c1fd30786ignoreE,(_ZN39_INTERNAL_72552453_9_Im2Col_cu_c1fd30784cuda3std6ranges3__45__cpo4sizeE - _ZN39_INTERNAL_72552453_9_Im2Col_cu_c1fd30784cuda3std3__441_GLOBAL__N__72552453_9_Im2Col_cu_c1fd30786ignoreE)
_ZN39_INTERNAL_72552453_9_Im2Col_cu_c1fd30784cuda3std3__441_GLOBAL__N__72552453_9_Im2Col_cu_c1fd30786ignoreE:
	.zero		1
	.type		_ZN39_INTERNAL_72552453_9_Im2Col_cu_c1fd30784cuda3std6ranges3__45__cpo4sizeE,@object
	.size		_ZN39_INTERNAL_72552453_9_Im2Col_cu_c1fd30784cuda3std6ranges3__45__cpo4sizeE,(_ZN39_INTERNAL_72552453_9_Im2Col_cu_c1fd30784cuda3std3__45__cpo5beginE - _ZN39_INTERNAL_72552453_9_Im2Col_cu_c1fd30784cuda3std6ranges3__45__cpo4sizeE)
_ZN39_INTERNAL_72552453_9_Im2Col_cu_c1fd30784cuda3std6ranges3__45__cpo4sizeE:
	.zero		1
	.type		_ZN39_INTERNAL_72552453_9_Im2Col_cu_c1fd30784cuda3std3__45__cpo5beginE,@object
	.size		_ZN39_INTERNAL_72552453_9_Im2Col_cu_c1fd30784cuda3std3__45__cpo5beginE,(_ZN39_INTERNAL_72552453_9_Im2Col_cu_c1fd30784cuda3std6ranges3__45__cpo6cbeginE - _ZN39_INTERNAL_72552453_9_Im2Col_cu_c1fd30784cuda3std3__45__cpo5beginE)
_ZN39_INTERNAL_72552453_9_Im2Col_cu_c1fd30784cuda3std3__45__cpo5beginE:
	.zero		1
	.type		_ZN39_INTERNAL_72552453_9_Im2Col_cu_c1fd30784cuda3std6ranges3__45__cpo6cbeginE,@object
	.size		_ZN39_INTERNAL_72552453_9_Im2Col_cu_c1fd30784cuda3std6ranges3__45__cpo6cbeginE,(_ZN39_INTERNAL_72552453_9_Im2Col_cu_c1fd30784cuda3std3__45__cpo6rbeginE - _ZN39_INTERNAL_72552453_9_Im2Col_cu_c1fd30784cuda3std6ranges3__45__cpo6cbeginE)
_ZN39_INTERNAL_72552453_9_Im2Col_cu_c1fd30784cuda3std6ranges3__45__cpo6cbeginE:
	.zero		1
	.type		_ZN39_INTERNAL_72552453_9_Im2Col_cu_c1fd30784cuda3std3__45__cpo6rbeginE,@object
	.size		_ZN39_INTERNAL_72552453_9_Im2Col_cu_c1fd30784cuda3std3__45__cpo6rbeginE,(_ZN39_INTERNAL_72552453_9_Im2Col_cu_c1fd30784cuda3std6ranges3__45__cpo4nextE - _ZN39_INTERNAL_72552453_9_Im2Col_cu_c1fd30784cuda3std3__45__cpo6rbeginE)
_ZN39_INTERNAL_72552453_9_Im2Col_cu_c1fd30784cuda3std3__45__cpo6rbeginE:
	.zero		1
	.type		_ZN39_INTERNAL_72552453_9_Im2Col_cu_c1fd30784cuda3std6ranges3__45__cpo4nextE,@object
	.size		_ZN39_INTERNAL_72552453_9_Im2Col_cu_c1fd30784cuda3std6ranges3__45__cpo4nextE,(_ZN39_INTERNAL_72552453_9_Im2Col_cu_c1fd30784cuda3std6ranges3__45__cpo4swapE - _ZN39_INTERNAL_72552453_9_Im2Col_cu_c1fd30784cuda3std6ranges3__45__cpo4nextE)
_ZN39_INTERNAL_72552453_9_Im2Col_cu_c1fd30784cuda3std6ranges3__45__cpo4nextE:
	.zero		1
	.type		_ZN39_INTERNAL_72552453_9_Im2Col_cu_c1fd30784cuda3std6ranges3__45__cpo4swapE,@object
	.size		_ZN39_INTERNAL_72552453_9_Im2Col_cu_c1fd30784cuda3std6ranges3__45__cpo4swapE,(_ZN39_INTERNAL_72552453_9_Im2Col_cu_c1fd30784cuda3std3__420unreachable_sentinelE - _ZN39_INTERNAL_72552453_9_Im2Col_cu_c1fd30784cuda3std6ranges3__45__cpo4swapE)
_ZN39_INTERNAL_72552453_9_Im2Col_cu_c1fd30784cuda3std6ranges3__45__cpo4swapE:
	.zero		1
	.type		_ZN39_INTERNAL_72552453_9_Im2Col_cu_c1fd30784cuda3std3__420unreachable_sentinelE,@object
	.size		_ZN39_INTERNAL_72552453_9_Im2Col_cu_c1fd30784cuda3std3__420unreachable_sentinelE,(_ZN39_INTERNAL_72552453_9_Im2Col_cu_c1fd30786thrust23THRUST_300001_SM_900_NS6system6detail10sequential3seqE - _ZN39_INTERNAL_72552453_9_Im2Col_cu_c1fd30784cuda3std3__420unreachable_sentinelE)
_ZN39_INTERNAL_72552453_9_Im2Col_cu_c1fd30784cuda3std3__420unreachable_sentinelE:
	.zero		1
	.type		_ZN39_INTERNAL_72552453_9_Im2Col_cu_c1fd30786thrust23THRUST_300001_SM_900_NS6system6detail10sequential3seqE,@object
	.size		_ZN39_INTERNAL_72552453_9_Im2Col_cu_c1fd30786thrust23THRUST_300001_SM_900_NS6system6detail10sequential3seqE,(_ZN39_INTERNAL_72552453_9_Im2Col_cu_c1fd30784cuda3std3__45__cpo4cendE - _ZN39_INTERNAL_72552453_9_Im2Col_cu_c1fd30786thrust23THRUST_300001_SM_900_NS6system6detail10sequential3seqE)
_ZN39_INTERNAL_72552453_9_Im2Col_cu_c1fd30786thrust23THRUST_300001_SM_900_NS6system6detail10sequential3seqE:
	.zero		1
	.type		_ZN39_INTERNAL_72552453_9_Im2Col_cu_c1fd30784cuda3std3__45__cpo4cendE,@object
	.size		_ZN39_INTERNAL_72552453_9_Im2Col_cu_c1fd30784cuda3std3__45__cpo4cendE,(_ZN39_INTERNAL_72552453_9_Im2Col_cu_c1fd30784cuda3std6ranges3__45__cpo9iter_swapE - _ZN39_INTERNAL_72552453_9_Im2Col_cu_c1fd30784cuda3std3__45__cpo4cendE)
_ZN39_INTERNAL_72552453_9_Im2Col_cu_c1fd30784cuda3std3__45__cpo4cendE:
	.zero		1
	.type		_ZN39_INTERNAL_72552453_9_Im2Col_cu_c1fd30784cuda3std6ranges3__45__cpo9iter_swapE,@object
	.size		_ZN39_INTERNAL_72552453_9_Im2Col_cu_c1fd30784cuda3std6ranges3__45__cpo9iter_swapE,(_ZN39_INTERNAL_72552453_9_Im2Col_cu_c1fd30784cuda3std3__45__cpo5crendE - _ZN39_INTERNAL_72552453_9_Im2Col_cu_c1fd30784cuda3std6ranges3__45__cpo9iter_swapE)
_ZN39_INTERNAL_72552453_9_Im2Col_cu_c1fd30784cuda3std6ranges3__45__cpo9iter_swapE:
	.zero		1
	.type		_ZN39_INTERNAL_72552453_9_Im2Col_cu_c1fd30784cuda3std3__45__cpo5crendE,@object
	.size		_ZN39_INTERNAL_72552453_9_Im2Col_cu_c1fd30784cuda3std3__45__cpo5crendE,(_ZN39_INTERNAL_72552453_9_Im2Col_cu_c1fd30784cuda3std6ranges3__45__cpo5cdataE - _ZN39_INTERNAL_72552453_9_Im2Col_cu_c1fd30784cuda3std3__45__cpo5crendE)
_ZN39_INTERNAL_72552453_9_Im2Col_cu_c1fd30784cuda3std3__45__cpo5crendE:
	.zero		1
	.type		_ZN39_INTERNAL_72552453_9_Im2Col_cu_c1fd30784cuda3std6ranges3__45__cpo5cdataE,@object
	.size		_ZN39_INTERNAL_72552453_9_Im2Col_cu_c1fd30784cuda3std6ranges3__45__cpo5cdataE,(_ZN39_INTERNAL_72552453_9_Im2Col_cu_c1fd30784cuda3std6ranges3__45__cpo3endE - _ZN39_INTERNAL_72552453_9_Im2Col_cu_c1fd30784cuda3std6ranges3__45__cpo5cdataE)
_ZN39_INTERNAL_72552453_9_Im2Col_cu_c1fd30784cuda3std6ranges3__45__cpo5cdataE:
	.zero		1
	.type		_ZN39_INTERNAL_72552453_9_Im2Col_cu_c1fd30784cuda3std6ranges3__45__cpo3endE,@object
	.size		_ZN39_INTERNAL_72552453_9_Im2Col_cu_c1fd30784cuda3std6ranges3__45__cpo3endE,(_ZN39_INTERNAL_72552453_9_Im2Col_cu_c1fd30784cuda3std3__419piecewise_constructE - _ZN39_INTERNAL_72552453_9_Im2Col_cu_c1fd30784cuda3std6ranges3__45__cpo3endE)
_ZN39_INTERNAL_72552453_9_Im2Col_cu_c1fd30784cuda3std6ranges3__45__cpo3endE:
	.zero		1
	.type		_ZN39_INTERNAL_72552453_9_Im2Col_cu_c1fd30784cuda3std3__419piecewise_constructE,@object
	.size		_ZN39_INTERNAL_72552453_9_Im2Col_cu_c1fd30784cuda3std3__419piecewise_constructE,(_ZN39_INTERNAL_72552453_9_Im2Col_cu_c1fd30784cuda3std6ranges3__45__cpo5ssizeE - _ZN39_INTERNAL_72552453_9_Im2Col_cu_c1fd30784cuda3std3__419piecewise_constructE)
_ZN39_INTERNAL_72552453_9_Im2Col_cu_c1fd30784cuda3std3__419piecewise_constructE:
	.zero		1
	.type		_ZN39_INTERNAL_72552453_9_Im2Col_cu_c1fd30784cuda3std6ranges3__45__cpo5ssizeE,@object
	.size		_ZN39_INTERNAL_72552453_9_Im2Col_cu_c1fd30784cuda3std6ranges3__45__cpo5ssizeE,(_ZN39_INTERNAL_72552453_9_Im2Col_cu_c1fd30784cuda3std3__45__cpo3endE - _ZN39_INTERNAL_72552453_9_Im2Col_cu_c1fd30784cuda3std6ranges3__45__cpo5ssizeE)
_ZN39_INTERNAL_72552453_9_Im2Col_cu_c1fd30784cuda3std6ranges3__45__cpo5ssizeE:
	.zero		1
	.type		_ZN39_INTERNAL_72552453_9_Im2Col_cu_c1fd30784cuda3std3__45__cpo3endE,@object
	.size		_ZN39_INTERNAL_72552453_9_Im2Col_cu_c1fd30784cuda3std3__45__cpo3endE,(_ZN39_INTERNAL_72552453_9_Im2Col_cu_c1fd30784cuda3std6ranges3__45__cpo4cendE - _ZN39_INTERNAL_72552453_9_Im2Col_cu_c1fd30784cuda3std3__45__cpo3endE)
_ZN39_INTERNAL_72552453_9_Im2Col_cu_c1fd30784cuda3std3__45__cpo3endE:
	.zero		1
	.type		_ZN39_INTERNAL_72552453_9_Im2Col_cu_c1fd30784cuda3std6ranges3__45__cpo4cendE,@object
	.size		_ZN39_INTERNAL_72552453_9_Im2Col_cu_c1fd30784cuda3std6ranges3__45__cpo4cendE,(_ZN39_INTERNAL_72552453_9_Im2Col_cu_c1fd30784cuda3std3__45__cpo4rendE - _ZN39_INTERNAL_72552453_9_Im2Col_cu_c1fd30784cuda3std6ranges3__45__cpo4cendE)
_ZN39_INTERNAL_72552453_9_Im2Col_cu_c1fd30784cuda3std6ranges3__45__cpo4cendE:
	.zero		1
	.type		_ZN39_INTERNAL_72552453_9_Im2Col_cu_c1fd30784cuda3std3__45__cpo4rendE,@object
	.size		_ZN39_INTERNAL_72552453_9_Im2Col_cu_c1fd30784cuda3std3__45__cpo4rendE,(_ZN39_INTERNAL_72552453_9_Im2Col_cu_c1fd30784cuda3std6ranges3__45__cpo4prevE - _ZN39_INTERNAL_72552453_9_Im2Col_cu_c1fd30784cuda3std3__45__cpo4rendE)
_ZN39_INTERNAL_72552453_9_Im2Col_cu_c1fd30784cuda3std3__45__cpo4rendE:
	.zero		1
	.type		_ZN39_INTERNAL_72552453_9_Im2Col_cu_c1fd30784cuda3std6ranges3__45__cpo4prevE,@object
	.size		_ZN39_INTERNAL_72552453_9_Im2Col_cu_c1fd30784cuda3std6ranges3__45__cpo4prevE,(_ZN39_INTERNAL_72552453_9_Im2Col_cu_c1fd30784cuda3std6ranges3__45__cpo9iter_moveE - _ZN39_INTERNAL_72552453_9_Im2Col_cu_c1fd30784cuda3std6ranges3__45__cpo4prevE)
_ZN39_INTERNAL_72552453_9_Im2Col_cu_c1fd30784cuda3std6ranges3__45__cpo4prevE:
	.zero		1
	.type		_ZN39_INTERNAL_72552453_9_Im2Col_cu_c1fd30784cuda3std6ranges3__45__cpo9iter_moveE,@object
	.size		_ZN39_INTERNAL_72552453_9_Im2Col_cu_c1fd30784cuda3std6ranges3__45__cpo9iter_moveE,(.L_13 - _ZN39_INTERNAL_72552453_9_Im2Col_cu_c1fd30784cuda3std6ranges3__45__cpo9iter_moveE)
_ZN39_INTERNAL_72552453_9_Im2Col_cu_c1fd30784cuda3std6ranges3__45__cpo9iter_moveE:
	.zero		1
.L_13:


//--------------------- .nv.constant0._ZN2at6native13im2col_kernelIbEEvlPKT_llllllllllllPS2_ --------------------------
	.section	.nv.constant0._ZN2at6native13im2col_kernelIbEEvlPKT_llllllllllllPS2_,"a",@progbits
	.sectionflags	@""
	.align	4
.nv.constant0._ZN2at6native13im2col_kernelIbEEvlPKT_llllllllllllPS2_:
	.zero		648


//--------------------- .nv.constant0._ZN2at6native13im2col_kernelIN3c108BFloat16EEEvlPKT_llllllllllllPS4_ --------------------------
	.section	.nv.constant0._ZN2at6native13im2col_kernelIN3c108BFloat16EEEvlPKT_llllllllllllPS4_,"a",@progbits
	.sectionflags	@""
	.align	4
.nv.constant0._ZN2at6native13im2col_kernelIN3c108BFloat16EEEvlPKT_llllllllllllPS4_:
	.zero		648


//--------------------- .nv.constant0._ZN2at6native13im2col_kernelIN3c104HalfEEEvlPKT_llllllllllllPS4_ --------------------------
	.section	.nv.constant0._ZN2at6native13im2col_kernelIN3c104HalfEEEvlPKT_llllllllllllPS4_,"a",@progbits
	.sectionflags	@""
	.align	4
.nv.constant0._ZN2at6native13im2col_kernelIN3c104HalfEEEvlPKT_llllllllllllPS4_:
	.zero		648


//--------------------- .nv.constant0._ZN2at6native13im2col_kernelIN3c107complexIfEEEEvlPKT_llllllllllllPS5_ --------------------------
	.section	.nv.constant0._ZN2at6native13im2col_kernelIN3c107complexIfEEEEvlPKT_llllllllllllPS5_,"a",@progbits
	.sectionflags	@""
	.align	4
.nv.constant0._ZN2at6native13im2col_kernelIN3c107complexIfEEEEvlPKT_llllllllllllPS5_:
	.zero		648


//--------------------- .nv.constant0._ZN2at6native13im2col_kernelIN3c107complexIdEEEEvlPKT_llllllllllllPS5_ --------------------------
	.section	.nv.constant0._ZN2at6native13im2col_kernelIN3c107complexIdEEEEvlPKT_llllllllllllPS5_,"a",@progbits
	.sectionflags	@""
	.align	4
.nv.constant0._ZN2at6native13im2col_kernelIN3c107complexIdEEEEvlPKT_llllllllllllPS5_:
	.zero		648


//--------------------- .nv.constant0._ZN2at6native13im2col_kernelIfEEvlPKT_llllllllllllPS2_ --------------------------
	.section	.nv.constant0._ZN2at6native13im2col_kernelIfEEvlPKT_llllllllllllPS2_,"a",@progbits
	.sectionflags	@""
	.align	4
.nv.constant0._ZN2at6native13im2col_kernelIfEEvlPKT_llllllllllllPS2_:
	.zero		648


//--------------------- .nv.constant0._ZN2at6native13im2col_kernelIdEEvlPKT_llllllllllllPS2_ --------------------------
	.section	.nv.constant0._ZN2at6native13im2col_kernelIdEEvlPKT_llllllllllllPS2_,"a",@progbits
	.sectionflags	@""
	.align	4
.nv.constant0._ZN2at6native13im2col_kernelIdEEvlPKT_llllllllllllPS2_:
	.zero		648


//--------------------- SYMBOLS --------------------------

	.type		.nv.reservedSmem.offset0,@object
	.size		.nv.reservedSmem.offset0,0x4
